//
// Generated by NVIDIA NVVM Compiler
//
// Compiler Build ID: CL-36424714
// Cuda compilation tools, release 13.0, V13.0.88
// Based on NVVM 20.0.0
//

.version 9.0
.target sm_100
.address_size 64

	// .globl	_Z19initializeRNGKernely
.global .align 4 .b8 precalc_xorwow_matrix[102400];
.global .align 4 .b8 precalc_xorwow_offset_matrix[102400];
.global .align 4 .b8 mrg32k3aM1[2304];
.global .align 4 .b8 mrg32k3aM2[2304];
.global .align 4 .b8 mrg32k3aM1SubSeq[2016];
.global .align 4 .b8 mrg32k3aM2SubSeq[2016];
.global .align 4 .b8 mrg32k3aM1Seq[2304];
.global .align 4 .b8 mrg32k3aM2Seq[2304];
.const .align 8 .b8 __cr_lgamma_table[72];
.global .align 16 .b8 d_rng[64];
// _ZZ21updateNeuronsKernel32PfS_PjP17curandStateXORWOWjjE11shSpkRecord has been demoted
// _ZZ26updateNeuronsKernelNaive16P6__halfS0_PjP17curandStateXORWOWjjE11shSpkRecord has been demoted
// _ZZ24updateNeuronsKernelVec16P6__halfS0_PjP17curandStateXORWOWjjE11shSpkRecord has been demoted

.visible .entry _Z19initializeRNGKernely(
	.param .u64 _Z19initializeRNGKernely_param_0
)
{
	.reg .pred 	%p<2>;
	.reg .b32 	%r<101>;
	.reg .b64 	%rd<3>;

	ld.param.u64 	%rd1, [_Z19initializeRNGKernely_param_0];
	mov.u32 	%r1, %tid.x;
	setp.ne.s32 	%p1, %r1, 0;
	@%p1 bra 	$L__BB0_2;
	cvt.u32.u64 	%r2, %rd1;
	{ .reg .b32 tmp; mov.b64 {tmp, %r3}, %rd1; }
	mov.b64 	{%r4, %r5}, %rd1;
	mov.b32 	%r6, 0;
	st.global.v4.u32 	[d_rng+32], {%r4, %r5, %r6, %r6};
	st.global.v2.u32 	[d_rng+48], {%r6, %r6};
	mov.b64 	%rd2, 0;
	st.global.u64 	[d_rng+56], %rd2;
	mov.b32 	%r7, -766435501;
	mul.hi.u32 	%r8, %r7, %r6;
	mov.b32 	%r9, -845247145;
	mul.hi.u32 	%r10, %r9, %r6;
	xor.b32  	%r11, %r10, %r2;
	xor.b32  	%r12, %r8, %r3;
	add.s32 	%r13, %r2, -1640531527;
	add.s32 	%r14, %r3, -1150833019;
	mul.hi.u32 	%r15, %r7, %r11;
	mul.lo.s32 	%r16, %r11, -766435501;
	mul.hi.u32 	%r17, %r9, %r12;
	mul.lo.s32 	%r18, %r12, -845247145;
	xor.b32  	%r19, %r13, %r17;
	xor.b32  	%r20, %r15, %r14;
	add.s32 	%r21, %r2, 1013904242;
	add.s32 	%r22, %r3, 1993301258;
	mul.hi.u32 	%r23, %r7, %r19;
	mul.lo.s32 	%r24, %r19, -766435501;
	mul.hi.u32 	%r25, %r9, %r20;
	mul.lo.s32 	%r26, %r20, -845247145;
	xor.b32  	%r27, %r18, %r21;
	xor.b32  	%r28, %r27, %r25;
	xor.b32  	%r29, %r22, %r16;
	xor.b32  	%r30, %r29, %r23;
	add.s32 	%r31, %r2, -626627285;
	add.s32 	%r32, %r3, 842468239;
	mul.hi.u32 	%r33, %r7, %r28;
	mul.lo.s32 	%r34, %r28, -766435501;
	mul.hi.u32 	%r35, %r9, %r30;
	mul.lo.s32 	%r36, %r30, -845247145;
	xor.b32  	%r37, %r26, %r31;
	xor.b32  	%r38, %r37, %r35;
	xor.b32  	%r39, %r24, %r32;
	xor.b32  	%r40, %r39, %r33;
	add.s32 	%r41, %r2, 2027808484;
	add.s32 	%r42, %r3, -308364780;
	mul.hi.u32 	%r43, %r7, %r38;
	mul.lo.s32 	%r44, %r38, -766435501;
	mul.hi.u32 	%r45, %r9, %r40;
	mul.lo.s32 	%r46, %r40, -845247145;
	xor.b32  	%r47, %r36, %r41;
	xor.b32  	%r48, %r47, %r45;
	xor.b32  	%r49, %r34, %r42;
	xor.b32  	%r50, %r49, %r43;
	add.s32 	%r51, %r2, 387276957;
	add.s32 	%r52, %r3, -1459197799;
	mul.hi.u32 	%r53, %r7, %r48;
	mul.lo.s32 	%r54, %r48, -766435501;
	mul.hi.u32 	%r55, %r9, %r50;
	mul.lo.s32 	%r56, %r50, -845247145;
	xor.b32  	%r57, %r46, %r51;
	xor.b32  	%r58, %r57, %r55;
	xor.b32  	%r59, %r44, %r52;
	xor.b32  	%r60, %r59, %r53;
	add.s32 	%r61, %r2, -1253254570;
	add.s32 	%r62, %r3, 1684936478;
	mul.hi.u32 	%r63, %r7, %r58;
	mul.lo.s32 	%r64, %r58, -766435501;
	mul.hi.u32 	%r65, %r9, %r60;
	mul.lo.s32 	%r66, %r60, -845247145;
	xor.b32  	%r67, %r56, %r61;
	xor.b32  	%r68, %r67, %r65;
	xor.b32  	%r69, %r54, %r62;
	xor.b32  	%r70, %r69, %r63;
	add.s32 	%r71, %r2, 1401181199;
	add.s32 	%r72, %r3, 534103459;
	mul.hi.u32 	%r73, %r7, %r68;
	mul.lo.s32 	%r74, %r68, -766435501;
	mul.hi.u32 	%r75, %r9, %r70;
	mul.lo.s32 	%r76, %r70, -845247145;
	xor.b32  	%r77, %r66, %r71;
	xor.b32  	%r78, %r77, %r75;
	xor.b32  	%r79, %r64, %r72;
	xor.b32  	%r80, %r79, %r73;
	add.s32 	%r81, %r2, -239350328;
	add.s32 	%r82, %r3, -616729560;
	mul.hi.u32 	%r83, %r7, %r78;
	mul.lo.s32 	%r84, %r78, -766435501;
	mul.hi.u32 	%r85, %r9, %r80;
	mul.lo.s32 	%r86, %r80, -845247145;
	xor.b32  	%r87, %r76, %r81;
	xor.b32  	%r88, %r87, %r85;
	xor.b32  	%r89, %r74, %r82;
	xor.b32  	%r90, %r89, %r83;
	add.s32 	%r91, %r2, -1879881855;
	add.s32 	%r92, %r3, -1767562579;
	mul.hi.u32 	%r93, %r7, %r88;
	mul.lo.s32 	%r94, %r88, -766435501;
	mul.hi.u32 	%r95, %r9, %r90;
	mul.lo.s32 	%r96, %r90, -845247145;
	xor.b32  	%r97, %r86, %r91;
	xor.b32  	%r98, %r97, %r95;
	xor.b32  	%r99, %r84, %r92;
	xor.b32  	%r100, %r99, %r93;
	st.global.v4.u32 	[d_rng], {%r6, %r6, %r6, %r6};
	st.global.v4.u32 	[d_rng+16], {%r98, %r96, %r100, %r94};
$L__BB0_2:
	ret;

}
	// .globl	_Z18initializeKernel32PfS_P17curandStateXORWOWjy
.visible .entry _Z18initializeKernel32PfS_P17curandStateXORWOWjy(
	.param .u64 .ptr .align 1 _Z18initializeKernel32PfS_P17curandStateXORWOWjy_param_0,
	.param .u64 .ptr .align 1 _Z18initializeKernel32PfS_P17curandStateXORWOWjy_param_1,
	.param .u64 .ptr .align 1 _Z18initializeKernel32PfS_P17curandStateXORWOWjy_param_2,
	.param .u32 _Z18initializeKernel32PfS_P17curandStateXORWOWjy_param_3,
	.param .u64 _Z18initializeKernel32PfS_P17curandStateXORWOWjy_param_4
)
{
	.reg .pred 	%p<29>;
	.reg .b32 	%r<528>;
	.reg .b32 	%f<4>;
	.reg .b64 	%rd<26>;

	ld.param.u64 	%rd8, [_Z18initializeKernel32PfS_P17curandStateXORWOWjy_param_0];
	ld.param.u64 	%rd9, [_Z18initializeKernel32PfS_P17curandStateXORWOWjy_param_1];
	ld.param.u64 	%rd10, [_Z18initializeKernel32PfS_P17curandStateXORWOWjy_param_2];
	ld.param.u32 	%r190, [_Z18initializeKernel32PfS_P17curandStateXORWOWjy_param_3];
	ld.param.u64 	%rd11, [_Z18initializeKernel32PfS_P17curandStateXORWOWjy_param_4];
	mov.u32 	%r191, %ctaid.x;
	shl.b32 	%r192, %r191, 5;
	mov.u32 	%r193, %tid.x;
	add.s32 	%r1, %r192, %r193;
	setp.ge.u32 	%p1, %r1, %r190;
	@%p1 bra 	$L__BB1_49;
	cvta.to.global.u64 	%rd12, %rd10;
	cvt.u64.u32 	%rd1, %r1;
	mul.wide.u32 	%rd13, %r1, 48;
	add.s64 	%rd2, %rd12, %rd13;
	cvt.u32.u64 	%r194, %rd11;
	xor.b32  	%r195, %r194, -1429050551;
	mul.lo.s32 	%r196, %r195, 1099087573;
	{ .reg .b32 tmp; mov.b64 {tmp, %r197}, %rd11; }
	xor.b32  	%r198, %r197, -136515619;
	mul.lo.s32 	%r199, %r198, -1703105765;
	add.s32 	%r200, %r196, %r199;
	add.s32 	%r201, %r200, 6615241;
	add.s32 	%r202, %r196, 123456789;
	st.global.v2.u32 	[%rd2], {%r201, %r202};
	xor.b32  	%r203, %r196, 362436069;
	add.s32 	%r204, %r199, 521288629;
	st.global.v2.u32 	[%rd2+8], {%r203, %r204};
	xor.b32  	%r205, %r199, 88675123;
	add.s32 	%r206, %r196, 5783321;
	st.global.v2.u32 	[%rd2+16], {%r205, %r206};
	setp.eq.s32 	%p2, %r1, 0;
	@%p2 bra 	$L__BB1_43;
	mov.b32 	%r433, 0;
	mov.u64 	%rd25, %rd1;
$L__BB1_3:
	and.b64  	%rd4, %rd25, 3;
	setp.eq.s64 	%p3, %rd4, 0;
	@%p3 bra 	$L__BB1_42;
	mul.wide.u32 	%rd14, %r433, 3200;
	mov.u64 	%rd15, precalc_xorwow_matrix;
	add.s64 	%rd5, %rd15, %rd14;
	cvt.u32.u64 	%r3, %rd4;
	mov.b32 	%r434, 0;
$L__BB1_5:
	mov.b32 	%r447, 0;
	mov.u32 	%r448, %r447;
	mov.u32 	%r449, %r447;
	mov.u32 	%r450, %r447;
	mov.u32 	%r451, %r447;
	mov.u32 	%r440, %r447;
$L__BB1_6:
	mul.wide.u32 	%rd16, %r440, 4;
	add.s64 	%rd17, %rd2, %rd16;
	ld.global.u32 	%r11, [%rd17+4];
	shl.b32 	%r12, %r440, 5;
	mov.b32 	%r446, 0;
$L__BB1_7:
	.pragma "nounroll";
	shr.u32 	%r211, %r11, %r446;
	and.b32  	%r212, %r211, 1;
	setp.eq.b32 	%p4, %r212, 1;
	not.pred 	%p5, %p4;
	add.s32 	%r213, %r12, %r446;
	mul.lo.s32 	%r214, %r213, 5;
	mul.wide.u32 	%rd18, %r214, 4;
	add.s64 	%rd6, %rd5, %rd18;
	@%p5 bra 	$L__BB1_9;
	ld.global.u32 	%r215, [%rd6];
	xor.b32  	%r451, %r451, %r215;
	ld.global.u32 	%r216, [%rd6+4];
	xor.b32  	%r450, %r450, %r216;
	ld.global.u32 	%r217, [%rd6+8];
	xor.b32  	%r449, %r449, %r217;
	ld.global.u32 	%r218, [%rd6+12];
	xor.b32  	%r448, %r448, %r218;
	ld.global.u32 	%r219, [%rd6+16];
	xor.b32  	%r447, %r447, %r219;
$L__BB1_9:
	and.b32  	%r221, %r211, 2;
	setp.eq.s32 	%p6, %r221, 0;
	@%p6 bra 	$L__BB1_11;
	ld.global.u32 	%r222, [%rd6+20];
	xor.b32  	%r451, %r451, %r222;
	ld.global.u32 	%r223, [%rd6+24];
	xor.b32  	%r450, %r450, %r223;
	ld.global.u32 	%r224, [%rd6+28];
	xor.b32  	%r449, %r449, %r224;
	ld.global.u32 	%r225, [%rd6+32];
	xor.b32  	%r448, %r448, %r225;
	ld.global.u32 	%r226, [%rd6+36];
	xor.b32  	%r447, %r447, %r226;
$L__BB1_11:
	and.b32  	%r228, %r211, 4;
	setp.eq.s32 	%p7, %r228, 0;
	@%p7 bra 	$L__BB1_13;
	ld.global.u32 	%r229, [%rd6+40];
	xor.b32  	%r451, %r451, %r229;
	ld.global.u32 	%r230, [%rd6+44];
	xor.b32  	%r450, %r450, %r230;
	ld.global.u32 	%r231, [%rd6+48];
	xor.b32  	%r449, %r449, %r231;
	ld.global.u32 	%r232, [%rd6+52];
	xor.b32  	%r448, %r448, %r232;
	ld.global.u32 	%r233, [%rd6+56];
	xor.b32  	%r447, %r447, %r233;
$L__BB1_13:
	and.b32  	%r235, %r211, 8;
	setp.eq.s32 	%p8, %r235, 0;
	@%p8 bra 	$L__BB1_15;
	ld.global.u32 	%r236, [%rd6+60];
	xor.b32  	%r451, %r451, %r236;
	ld.global.u32 	%r237, [%rd6+64];
	xor.b32  	%r450, %r450, %r237;
	ld.global.u32 	%r238, [%rd6+68];
	xor.b32  	%r449, %r449, %r238;
	ld.global.u32 	%r239, [%rd6+72];
	xor.b32  	%r448, %r448, %r239;
	ld.global.u32 	%r240, [%rd6+76];
	xor.b32  	%r447, %r447, %r240;
$L__BB1_15:
	and.b32  	%r242, %r211, 16;
	setp.eq.s32 	%p9, %r242, 0;
	@%p9 bra 	$L__BB1_17;
	ld.global.u32 	%r243, [%rd6+80];
	xor.b32  	%r451, %r451, %r243;
	ld.global.u32 	%r244, [%rd6+84];
	xor.b32  	%r450, %r450, %r244;
	ld.global.u32 	%r245, [%rd6+88];
	xor.b32  	%r449, %r449, %r245;
	ld.global.u32 	%r246, [%rd6+92];
	xor.b32  	%r448, %r448, %r246;
	ld.global.u32 	%r247, [%rd6+96];
	xor.b32  	%r447, %r447, %r247;
$L__BB1_17:
	and.b32  	%r249, %r211, 32;
	setp.eq.s32 	%p10, %r249, 0;
	@%p10 bra 	$L__BB1_19;
	ld.global.u32 	%r250, [%rd6+100];
	xor.b32  	%r451, %r451, %r250;
	ld.global.u32 	%r251, [%rd6+104];
	xor.b32  	%r450, %r450, %r251;
	ld.global.u32 	%r252, [%rd6+108];
	xor.b32  	%r449, %r449, %r252;
	ld.global.u32 	%r253, [%rd6+112];
	xor.b32  	%r448, %r448, %r253;
	ld.global.u32 	%r254, [%rd6+116];
	xor.b32  	%r447, %r447, %r254;
$L__BB1_19:
	and.b32  	%r256, %r211, 64;
	setp.eq.s32 	%p11, %r256, 0;
	@%p11 bra 	$L__BB1_21;
	ld.global.u32 	%r257, [%rd6+120];
	xor.b32  	%r451, %r451, %r257;
	ld.global.u32 	%r258, [%rd6+124];
	xor.b32  	%r450, %r450, %r258;
	ld.global.u32 	%r259, [%rd6+128];
	xor.b32  	%r449, %r449, %r259;
	ld.global.u32 	%r260, [%rd6+132];
	xor.b32  	%r448, %r448, %r260;
	ld.global.u32 	%r261, [%rd6+136];
	xor.b32  	%r447, %r447, %r261;
$L__BB1_21:
	and.b32  	%r263, %r211, 128;
	setp.eq.s32 	%p12, %r263, 0;
	@%p12 bra 	$L__BB1_23;
	ld.global.u32 	%r264, [%rd6+140];
	xor.b32  	%r451, %r451, %r264;
	ld.global.u32 	%r265, [%rd6+144];
	xor.b32  	%r450, %r450, %r265;
	ld.global.u32 	%r266, [%rd6+148];
	xor.b32  	%r449, %r449, %r266;
	ld.global.u32 	%r267, [%rd6+152];
	xor.b32  	%r448, %r448, %r267;
	ld.global.u32 	%r268, [%rd6+156];
	xor.b32  	%r447, %r447, %r268;
$L__BB1_23:
	and.b32  	%r270, %r211, 256;
	setp.eq.s32 	%p13, %r270, 0;
	@%p13 bra 	$L__BB1_25;
	ld.global.u32 	%r271, [%rd6+160];
	xor.b32  	%r451, %r451, %r271;
	ld.global.u32 	%r272, [%rd6+164];
	xor.b32  	%r450, %r450, %r272;
	ld.global.u32 	%r273, [%rd6+168];
	xor.b32  	%r449, %r449, %r273;
	ld.global.u32 	%r274, [%rd6+172];
	xor.b32  	%r448, %r448, %r274;
	ld.global.u32 	%r275, [%rd6+176];
	xor.b32  	%r447, %r447, %r275;
$L__BB1_25:
	and.b32  	%r277, %r211, 512;
	setp.eq.s32 	%p14, %r277, 0;
	@%p14 bra 	$L__BB1_27;
	ld.global.u32 	%r278, [%rd6+180];
	xor.b32  	%r451, %r451, %r278;
	ld.global.u32 	%r279, [%rd6+184];
	xor.b32  	%r450, %r450, %r279;
	ld.global.u32 	%r280, [%rd6+188];
	xor.b32  	%r449, %r449, %r280;
	ld.global.u32 	%r281, [%rd6+192];
	xor.b32  	%r448, %r448, %r281;
	ld.global.u32 	%r282, [%rd6+196];
	xor.b32  	%r447, %r447, %r282;
$L__BB1_27:
	and.b32  	%r284, %r211, 1024;
	setp.eq.s32 	%p15, %r284, 0;
	@%p15 bra 	$L__BB1_29;
	ld.global.u32 	%r285, [%rd6+200];
	xor.b32  	%r451, %r451, %r285;
	ld.global.u32 	%r286, [%rd6+204];
	xor.b32  	%r450, %r450, %r286;
	ld.global.u32 	%r287, [%rd6+208];
	xor.b32  	%r449, %r449, %r287;
	ld.global.u32 	%r288, [%rd6+212];
	xor.b32  	%r448, %r448, %r288;
	ld.global.u32 	%r289, [%rd6+216];
	xor.b32  	%r447, %r447, %r289;
$L__BB1_29:
	and.b32  	%r291, %r211, 2048;
	setp.eq.s32 	%p16, %r291, 0;
	@%p16 bra 	$L__BB1_31;
	ld.global.u32 	%r292, [%rd6+220];
	xor.b32  	%r451, %r451, %r292;
	ld.global.u32 	%r293, [%rd6+224];
	xor.b32  	%r450, %r450, %r293;
	ld.global.u32 	%r294, [%rd6+228];
	xor.b32  	%r449, %r449, %r294;
	ld.global.u32 	%r295, [%rd6+232];
	xor.b32  	%r448, %r448, %r295;
	ld.global.u32 	%r296, [%rd6+236];
	xor.b32  	%r447, %r447, %r296;
$L__BB1_31:
	and.b32  	%r298, %r211, 4096;
	setp.eq.s32 	%p17, %r298, 0;
	@%p17 bra 	$L__BB1_33;
	ld.global.u32 	%r299, [%rd6+240];
	xor.b32  	%r451, %r451, %r299;
	ld.global.u32 	%r300, [%rd6+244];
	xor.b32  	%r450, %r450, %r300;
	ld.global.u32 	%r301, [%rd6+248];
	xor.b32  	%r449, %r449, %r301;
	ld.global.u32 	%r302, [%rd6+252];
	xor.b32  	%r448, %r448, %r302;
	ld.global.u32 	%r303, [%rd6+256];
	xor.b32  	%r447, %r447, %r303;
$L__BB1_33:
	and.b32  	%r305, %r211, 8192;
	setp.eq.s32 	%p18, %r305, 0;
	@%p18 bra 	$L__BB1_35;
	ld.global.u32 	%r306, [%rd6+260];
	xor.b32  	%r451, %r451, %r306;
	ld.global.u32 	%r307, [%rd6+264];
	xor.b32  	%r450, %r450, %r307;
	ld.global.u32 	%r308, [%rd6+268];
	xor.b32  	%r449, %r449, %r308;
	ld.global.u32 	%r309, [%rd6+272];
	xor.b32  	%r448, %r448, %r309;
	ld.global.u32 	%r310, [%rd6+276];
	xor.b32  	%r447, %r447, %r310;
$L__BB1_35:
	and.b32  	%r312, %r211, 16384;
	setp.eq.s32 	%p19, %r312, 0;
	@%p19 bra 	$L__BB1_37;
	ld.global.u32 	%r313, [%rd6+280];
	xor.b32  	%r451, %r451, %r313;
	ld.global.u32 	%r314, [%rd6+284];
	xor.b32  	%r450, %r450, %r314;
	ld.global.u32 	%r315, [%rd6+288];
	xor.b32  	%r449, %r449, %r315;
	ld.global.u32 	%r316, [%rd6+292];
	xor.b32  	%r448, %r448, %r316;
	ld.global.u32 	%r317, [%rd6+296];
	xor.b32  	%r447, %r447, %r317;
$L__BB1_37:
	and.b32  	%r319, %r211, 32768;
	setp.eq.s32 	%p20, %r319, 0;
	@%p20 bra 	$L__BB1_39;
	ld.global.u32 	%r320, [%rd6+300];
	xor.b32  	%r451, %r451, %r320;
	ld.global.u32 	%r321, [%rd6+304];
	xor.b32  	%r450, %r450, %r321;
	ld.global.u32 	%r322, [%rd6+308];
	xor.b32  	%r449, %r449, %r322;
	ld.global.u32 	%r323, [%rd6+312];
	xor.b32  	%r448, %r448, %r323;
	ld.global.u32 	%r324, [%rd6+316];
	xor.b32  	%r447, %r447, %r324;
$L__BB1_39:
	add.s32 	%r446, %r446, 16;
	setp.ne.s32 	%p21, %r446, 32;
	@%p21 bra 	$L__BB1_7;
	mad.lo.s32 	%r325, %r440, -31, %r12;
	add.s32 	%r440, %r325, 1;
	setp.ne.s32 	%p22, %r440, 5;
	@%p22 bra 	$L__BB1_6;
	st.global.u32 	[%rd2+4], %r451;
	st.global.u32 	[%rd2+8], %r450;
	st.global.u32 	[%rd2+12], %r449;
	st.global.u32 	[%rd2+16], %r448;
	st.global.u32 	[%rd2+20], %r447;
	add.s32 	%r434, %r434, 1;
	setp.lt.u32 	%p23, %r434, %r3;
	@%p23 bra 	$L__BB1_5;
$L__BB1_42:
	shr.u64 	%rd7, %rd25, 2;
	add.s32 	%r433, %r433, 1;
	setp.gt.u64 	%p24, %rd25, 3;
	mov.u64 	%rd25, %rd7;
	@%p24 bra 	$L__BB1_3;
$L__BB1_43:
	mov.b32 	%r327, 0;
	st.global.v2.u32 	[%rd2+24], {%r327, %r327};
	st.global.u32 	[%rd2+32], %r327;
	mov.b64 	%rd19, 0;
	st.global.u64 	[%rd2+40], %rd19;
	ld.global.v4.u32 	{%r328, %r329, %r330, %r331}, [d_rng];
	.pragma "used_bytes_mask 4095";
	ld.global.v4.u32 	{%r332, %r333, %r326, %r334}, [d_rng+32];
	add.s32 	%r335, %r330, %r1;
	setp.lt.u32 	%p25, %r335, %r330;
	selp.u32 	%r336, 1, 0, %p25;
	add.s32 	%r337, %r331, %r336;
	mov.b32 	%r338, -766435501;
	mul.hi.u32 	%r339, %r338, %r328;
	mul.lo.s32 	%r340, %r328, -766435501;
	mov.b32 	%r341, -845247145;
	mul.hi.u32 	%r342, %r341, %r335;
	mul.lo.s32 	%r343, %r335, -845247145;
	xor.b32  	%r344, %r342, %r329;
	xor.b32  	%r345, %r344, %r332;
	xor.b32  	%r346, %r339, %r337;
	xor.b32  	%r347, %r346, %r333;
	add.s32 	%r348, %r332, -1640531527;
	add.s32 	%r349, %r333, -1150833019;
	mul.hi.u32 	%r350, %r338, %r345;
	mul.lo.s32 	%r351, %r345, -766435501;
	mul.hi.u32 	%r352, %r341, %r347;
	mul.lo.s32 	%r353, %r347, -845247145;
	xor.b32  	%r354, %r343, %r352;
	xor.b32  	%r355, %r354, %r348;
	xor.b32  	%r356, %r340, %r350;
	xor.b32  	%r357, %r356, %r349;
	add.s32 	%r358, %r332, 1013904242;
	add.s32 	%r359, %r333, 1993301258;
	mul.hi.u32 	%r360, %r338, %r355;
	mul.lo.s32 	%r361, %r355, -766435501;
	mul.hi.u32 	%r362, %r341, %r357;
	mul.lo.s32 	%r363, %r357, -845247145;
	xor.b32  	%r364, %r353, %r358;
	xor.b32  	%r365, %r364, %r362;
	xor.b32  	%r366, %r351, %r359;
	xor.b32  	%r367, %r366, %r360;
	add.s32 	%r368, %r332, -626627285;
	add.s32 	%r369, %r333, 842468239;
	mul.hi.u32 	%r370, %r338, %r365;
	mul.lo.s32 	%r371, %r365, -766435501;
	mul.hi.u32 	%r372, %r341, %r367;
	mul.lo.s32 	%r373, %r367, -845247145;
	xor.b32  	%r374, %r363, %r368;
	xor.b32  	%r375, %r374, %r372;
	xor.b32  	%r376, %r361, %r369;
	xor.b32  	%r377, %r376, %r370;
	add.s32 	%r378, %r332, 2027808484;
	add.s32 	%r379, %r333, -308364780;
	mul.hi.u32 	%r380, %r338, %r375;
	mul.lo.s32 	%r381, %r375, -766435501;
	mul.hi.u32 	%r382, %r341, %r377;
	mul.lo.s32 	%r383, %r377, -845247145;
	xor.b32  	%r384, %r373, %r378;
	xor.b32  	%r385, %r384, %r382;
	xor.b32  	%r386, %r371, %r379;
	xor.b32  	%r387, %r386, %r380;
	add.s32 	%r388, %r332, 387276957;
	add.s32 	%r389, %r333, -1459197799;
	mul.hi.u32 	%r390, %r338, %r385;
	mul.lo.s32 	%r391, %r385, -766435501;
	mul.hi.u32 	%r392, %r341, %r387;
	mul.lo.s32 	%r393, %r387, -845247145;
	xor.b32  	%r394, %r383, %r388;
	xor.b32  	%r395, %r394, %r392;
	xor.b32  	%r396, %r381, %r389;
	xor.b32  	%r397, %r396, %r390;
	add.s32 	%r398, %r332, -1253254570;
	add.s32 	%r399, %r333, 1684936478;
	mul.hi.u32 	%r400, %r338, %r395;
	mul.lo.s32 	%r401, %r395, -766435501;
	mul.hi.u32 	%r402, %r341, %r397;
	mul.lo.s32 	%r403, %r397, -845247145;
	xor.b32  	%r404, %r393, %r398;
	xor.b32  	%r405, %r404, %r402;
	xor.b32  	%r406, %r391, %r399;
	xor.b32  	%r407, %r406, %r400;
	add.s32 	%r408, %r332, 1401181199;
	add.s32 	%r409, %r333, 534103459;
	mul.hi.u32 	%r410, %r338, %r405;
	mul.lo.s32 	%r411, %r405, -766435501;
	mul.hi.u32 	%r412, %r341, %r407;
	mul.lo.s32 	%r413, %r407, -845247145;
	xor.b32  	%r414, %r403, %r408;
	xor.b32  	%r415, %r414, %r412;
	xor.b32  	%r416, %r401, %r409;
	xor.b32  	%r417, %r416, %r410;
	add.s32 	%r418, %r332, -239350328;
	add.s32 	%r419, %r333, -616729560;
	mul.hi.u32 	%r420, %r338, %r415;
	mul.lo.s32 	%r421, %r415, -766435501;
	mul.hi.u32 	%r422, %r341, %r417;
	mul.lo.s32 	%r423, %r417, -845247145;
	xor.b32  	%r424, %r413, %r418;
	xor.b32  	%r183, %r424, %r422;
	xor.b32  	%r425, %r411, %r419;
	xor.b32  	%r184, %r425, %r420;
	add.s32 	%r426, %r332, -1879881855;
	add.s32 	%r427, %r333, -1767562579;
	mul.hi.u32 	%r428, %r338, %r183;
	mul.hi.u32 	%r429, %r341, %r184;
	xor.b32  	%r430, %r423, %r426;
	xor.b32  	%r185, %r430, %r429;
	xor.b32  	%r431, %r421, %r427;
	xor.b32  	%r527, %r431, %r428;
	setp.eq.s32 	%p26, %r326, 3;
	@%p26 bra 	$L__BB1_47;
	setp.eq.s32 	%p27, %r326, 2;
	@%p27 bra 	$L__BB1_48;
	setp.ne.s32 	%p28, %r326, 1;
	mov.u32 	%r527, %r185;
	@%p28 bra 	$L__BB1_48;
	mul.lo.s32 	%r527, %r184, -845247145;
	bra.uni 	$L__BB1_48;
$L__BB1_47:
	mul.lo.s32 	%r527, %r183, -766435501;
$L__BB1_48:
	cvt.rn.f32.u32 	%f1, %r527;
	fma.rn.f32 	%f2, %f1, 0f2F800000, 0f2F000000;
	fma.rn.f32 	%f3, %f2, 0f41200000, 0fC2700000;
	cvta.to.global.u64 	%rd20, %rd9;
	shl.b64 	%rd21, %rd1, 2;
	add.s64 	%rd22, %rd20, %rd21;
	st.global.f32 	[%rd22], %f3;
	cvta.to.global.u64 	%rd23, %rd8;
	add.s64 	%rd24, %rd23, %rd21;
	mov.b32 	%r432, 0;
	st.global.u32 	[%rd24], %r432;
$L__BB1_49:
	ret;

}
	// .globl	_Z18initializeKernel16P6__halfS0_j
.visible .entry _Z18initializeKernel16P6__halfS0_j(
	.param .u64 .ptr .align 1 _Z18initializeKernel16P6__halfS0_j_param_0,
	.param .u64 .ptr .align 1 _Z18initializeKernel16P6__halfS0_j_param_1,
	.param .u32 _Z18initializeKernel16P6__halfS0_j_param_2
)
{
	.reg .pred 	%p<6>;
	.reg .b16 	%rs<16>;
	.reg .b32 	%r<119>;
	.reg .b32 	%f<4>;
	.reg .b64 	%rd<8>;
	.reg .b64 	%fd<3>;

	ld.param.u64 	%rd1, [_Z18initializeKernel16P6__halfS0_j_param_0];
	ld.param.u64 	%rd2, [_Z18initializeKernel16P6__halfS0_j_param_1];
	ld.param.u32 	%r9, [_Z18initializeKernel16P6__halfS0_j_param_2];
	mov.u32 	%r10, %ctaid.x;
	shl.b32 	%r11, %r10, 5;
	mov.u32 	%r12, %tid.x;
	add.s32 	%r1, %r11, %r12;
	setp.ge.u32 	%p1, %r1, %r9;
	@%p1 bra 	$L__BB2_7;
	ld.global.v4.u32 	{%r14, %r15, %r16, %r17}, [d_rng];
	.pragma "used_bytes_mask 4095";
	ld.global.v4.u32 	{%r18, %r19, %r13, %r20}, [d_rng+32];
	add.s32 	%r21, %r16, %r1;
	setp.lt.u32 	%p2, %r21, %r16;
	selp.u32 	%r22, 1, 0, %p2;
	add.s32 	%r23, %r17, %r22;
	mov.b32 	%r24, -766435501;
	mul.hi.u32 	%r25, %r24, %r14;
	mul.lo.s32 	%r26, %r14, -766435501;
	mov.b32 	%r27, -845247145;
	mul.hi.u32 	%r28, %r27, %r21;
	mul.lo.s32 	%r29, %r21, -845247145;
	xor.b32  	%r30, %r28, %r15;
	xor.b32  	%r31, %r30, %r18;
	xor.b32  	%r32, %r25, %r23;
	xor.b32  	%r33, %r32, %r19;
	add.s32 	%r34, %r18, -1640531527;
	add.s32 	%r35, %r19, -1150833019;
	mul.hi.u32 	%r36, %r24, %r31;
	mul.lo.s32 	%r37, %r31, -766435501;
	mul.hi.u32 	%r38, %r27, %r33;
	mul.lo.s32 	%r39, %r33, -845247145;
	xor.b32  	%r40, %r29, %r38;
	xor.b32  	%r41, %r40, %r34;
	xor.b32  	%r42, %r26, %r36;
	xor.b32  	%r43, %r42, %r35;
	add.s32 	%r44, %r18, 1013904242;
	add.s32 	%r45, %r19, 1993301258;
	mul.hi.u32 	%r46, %r24, %r41;
	mul.lo.s32 	%r47, %r41, -766435501;
	mul.hi.u32 	%r48, %r27, %r43;
	mul.lo.s32 	%r49, %r43, -845247145;
	xor.b32  	%r50, %r39, %r44;
	xor.b32  	%r51, %r50, %r48;
	xor.b32  	%r52, %r37, %r45;
	xor.b32  	%r53, %r52, %r46;
	add.s32 	%r54, %r18, -626627285;
	add.s32 	%r55, %r19, 842468239;
	mul.hi.u32 	%r56, %r24, %r51;
	mul.lo.s32 	%r57, %r51, -766435501;
	mul.hi.u32 	%r58, %r27, %r53;
	mul.lo.s32 	%r59, %r53, -845247145;
	xor.b32  	%r60, %r49, %r54;
	xor.b32  	%r61, %r60, %r58;
	xor.b32  	%r62, %r47, %r55;
	xor.b32  	%r63, %r62, %r56;
	add.s32 	%r64, %r18, 2027808484;
	add.s32 	%r65, %r19, -308364780;
	mul.hi.u32 	%r66, %r24, %r61;
	mul.lo.s32 	%r67, %r61, -766435501;
	mul.hi.u32 	%r68, %r27, %r63;
	mul.lo.s32 	%r69, %r63, -845247145;
	xor.b32  	%r70, %r59, %r64;
	xor.b32  	%r71, %r70, %r68;
	xor.b32  	%r72, %r57, %r65;
	xor.b32  	%r73, %r72, %r66;
	add.s32 	%r74, %r18, 387276957;
	add.s32 	%r75, %r19, -1459197799;
	mul.hi.u32 	%r76, %r24, %r71;
	mul.lo.s32 	%r77, %r71, -766435501;
	mul.hi.u32 	%r78, %r27, %r73;
	mul.lo.s32 	%r79, %r73, -845247145;
	xor.b32  	%r80, %r69, %r74;
	xor.b32  	%r81, %r80, %r78;
	xor.b32  	%r82, %r67, %r75;
	xor.b32  	%r83, %r82, %r76;
	add.s32 	%r84, %r18, -1253254570;
	add.s32 	%r85, %r19, 1684936478;
	mul.hi.u32 	%r86, %r24, %r81;
	mul.lo.s32 	%r87, %r81, -766435501;
	mul.hi.u32 	%r88, %r27, %r83;
	mul.lo.s32 	%r89, %r83, -845247145;
	xor.b32  	%r90, %r79, %r84;
	xor.b32  	%r91, %r90, %r88;
	xor.b32  	%r92, %r77, %r85;
	xor.b32  	%r93, %r92, %r86;
	add.s32 	%r94, %r18, 1401181199;
	add.s32 	%r95, %r19, 534103459;
	mul.hi.u32 	%r96, %r24, %r91;
	mul.lo.s32 	%r97, %r91, -766435501;
	mul.hi.u32 	%r98, %r27, %r93;
	mul.lo.s32 	%r99, %r93, -845247145;
	xor.b32  	%r100, %r89, %r94;
	xor.b32  	%r101, %r100, %r98;
	xor.b32  	%r102, %r87, %r95;
	xor.b32  	%r103, %r102, %r96;
	add.s32 	%r104, %r18, -239350328;
	add.s32 	%r105, %r19, -616729560;
	mul.hi.u32 	%r106, %r24, %r101;
	mul.lo.s32 	%r107, %r101, -766435501;
	mul.hi.u32 	%r108, %r27, %r103;
	mul.lo.s32 	%r109, %r103, -845247145;
	xor.b32  	%r110, %r99, %r104;
	xor.b32  	%r2, %r110, %r108;
	xor.b32  	%r111, %r97, %r105;
	xor.b32  	%r3, %r111, %r106;
	add.s32 	%r112, %r18, -1879881855;
	add.s32 	%r113, %r19, -1767562579;
	mul.hi.u32 	%r114, %r24, %r2;
	mul.hi.u32 	%r115, %r27, %r3;
	xor.b32  	%r116, %r109, %r112;
	xor.b32  	%r4, %r116, %r115;
	xor.b32  	%r117, %r107, %r113;
	xor.b32  	%r118, %r117, %r114;
	mov.f64 	%fd1, 0dC049000000000000;
	// begin inline asm
	{  cvt.rn.f16.f64 %rs3, %fd1;}

	// end inline asm
	mov.f64 	%fd2, 0dC04E000000000000;
	// begin inline asm
	{  cvt.rn.f16.f64 %rs4, %fd2;}

	// end inline asm
	// begin inline asm
	{sub.f16 %rs5,%rs3,%rs4;
}
	// end inline asm
	setp.eq.s32 	%p3, %r13, 3;
	@%p3 bra 	$L__BB2_5;
	setp.eq.s32 	%p4, %r13, 2;
	@%p4 bra 	$L__BB2_6;
	setp.ne.s32 	%p5, %r13, 1;
	mov.u32 	%r118, %r4;
	@%p5 bra 	$L__BB2_6;
	mul.lo.s32 	%r118, %r3, -845247145;
	bra.uni 	$L__BB2_6;
$L__BB2_5:
	mul.lo.s32 	%r118, %r2, -766435501;
$L__BB2_6:
	cvt.rn.f32.u32 	%f3, %r118;
	fma.rn.f32 	%f1, %f3, 0f2F800000, 0f2F000000;
	// begin inline asm
	{  cvt.rn.f16.f32 %rs8, %f1;}

	// end inline asm
	// begin inline asm
	{mul.f16 %rs9,%rs8,%rs5;
}
	// end inline asm
	// begin inline asm
	{add.f16 %rs12,%rs4,%rs9;
}
	// end inline asm
	cvta.to.global.u64 	%rd3, %rd2;
	mul.wide.u32 	%rd4, %r1, 2;
	add.s64 	%rd5, %rd3, %rd4;
	st.global.u16 	[%rd5], %rs12;
	cvta.to.global.u64 	%rd6, %rd1;
	add.s64 	%rd7, %rd6, %rd4;
	mov.f32 	%f2, 0f00000000;
	// begin inline asm
	{  cvt.rn.f16.f32 %rs15, %f2;}

	// end inline asm
	st.global.u16 	[%rd7], %rs15;
$L__BB2_7:
	ret;

}
	// .globl	_Z21updateNeuronsKernel32PfS_PjP17curandStateXORWOWjj
.visible .entry _Z21updateNeuronsKernel32PfS_PjP17curandStateXORWOWjj(
	.param .u64 .ptr .align 1 _Z21updateNeuronsKernel32PfS_PjP17curandStateXORWOWjj_param_0,
	.param .u64 .ptr .align 1 _Z21updateNeuronsKernel32PfS_PjP17curandStateXORWOWjj_param_1,
	.param .u64 .ptr .align 1 _Z21updateNeuronsKernel32PfS_PjP17curandStateXORWOWjj_param_2,
	.param .u64 .ptr .align 1 _Z21updateNeuronsKernel32PfS_PjP17curandStateXORWOWjj_param_3,
	.param .u32 _Z21updateNeuronsKernel32PfS_PjP17curandStateXORWOWjj_param_4,
	.param .u32 _Z21updateNeuronsKernel32PfS_PjP17curandStateXORWOWjj_param_5
)
{
	.reg .pred 	%p<13>;
	.reg .b32 	%r<47>;
	.reg .b32 	%f<54>;
	.reg .b64 	%rd<16>;
	// demoted variable
	.shared .align 4 .b8 _ZZ21updateNeuronsKernel32PfS_PjP17curandStateXORWOWjjE11shSpkRecord[4];
	ld.param.u64 	%rd4, [_Z21updateNeuronsKernel32PfS_PjP17curandStateXORWOWjj_param_0];
	ld.param.u64 	%rd5, [_Z21updateNeuronsKernel32PfS_PjP17curandStateXORWOWjj_param_1];
	ld.param.u64 	%rd6, [_Z21updateNeuronsKernel32PfS_PjP17curandStateXORWOWjj_param_2];
	ld.param.u64 	%rd7, [_Z21updateNeuronsKernel32PfS_PjP17curandStateXORWOWjj_param_3];
	ld.param.u32 	%r6, [_Z21updateNeuronsKernel32PfS_PjP17curandStateXORWOWjj_param_4];
	ld.param.u32 	%r7, [_Z21updateNeuronsKernel32PfS_PjP17curandStateXORWOWjj_param_5];
	mov.u32 	%r1, %ctaid.x;
	shl.b32 	%r8, %r1, 5;
	mov.u32 	%r2, %tid.x;
	add.s32 	%r3, %r8, %r2;
	setp.ne.s32 	%p1, %r2, 0;
	@%p1 bra 	$L__BB3_2;
	mov.b32 	%r9, 0;
	st.shared.u32 	[_ZZ21updateNeuronsKernel32PfS_PjP17curandStateXORWOWjjE11shSpkRecord], %r9;
$L__BB3_2:
	bar.sync 	0;
	setp.ge.u32 	%p2, %r3, %r6;
	@%p2 bra 	$L__BB3_12;
	cvta.to.global.u64 	%rd8, %rd4;
	mul.wide.u32 	%rd9, %r3, 4;
	add.s64 	%rd1, %rd8, %rd9;
	ld.global.f32 	%f52, [%rd1];
	cvta.to.global.u64 	%rd10, %rd5;
	add.s64 	%rd2, %rd10, %rd9;
	ld.global.f32 	%f53, [%rd2];
	cvta.to.global.u64 	%rd11, %rd7;
	mul.wide.u32 	%rd12, %r3, 48;
	add.s64 	%rd3, %rd11, %rd12;
	ld.global.u32 	%r10, [%rd3+24];
	setp.eq.s32 	%p3, %r10, 1;
	@%p3 bra 	$L__BB3_5;
	ld.global.v2.u32 	{%r11, %r12}, [%rd3];
	shr.u32 	%r13, %r12, 2;
	xor.b32  	%r14, %r13, %r12;
	ld.global.v2.u32 	{%r15, %r16}, [%rd3+8];
	ld.global.v2.u32 	{%r17, %r18}, [%rd3+16];
	shl.b32 	%r19, %r18, 4;
	shl.b32 	%r20, %r14, 1;
	xor.b32  	%r21, %r20, %r19;
	xor.b32  	%r22, %r21, %r14;
	xor.b32  	%r23, %r22, %r18;
	add.s32 	%r24, %r11, %r23;
	add.s32 	%r25, %r24, 362437;
	shr.u32 	%r26, %r15, 2;
	xor.b32  	%r27, %r26, %r15;
	st.global.v2.u32 	[%rd3+8], {%r17, %r18};
	shl.b32 	%r28, %r23, 4;
	shl.b32 	%r29, %r27, 1;
	xor.b32  	%r30, %r29, %r28;
	xor.b32  	%r31, %r30, %r27;
	xor.b32  	%r32, %r31, %r23;
	st.global.v2.u32 	[%rd3+16], {%r23, %r32};
	add.s32 	%r33, %r11, 724874;
	st.global.v2.u32 	[%rd3], {%r33, %r16};
	add.s32 	%r34, %r32, %r33;
	cvt.rn.f32.u32 	%f12, %r25;
	fma.rn.f32 	%f13, %f12, 0f2F800000, 0f2F000000;
	cvt.rn.f32.u32 	%f14, %r34;
	fma.rn.f32 	%f15, %f14, 0f30C90FDB, 0f30490FDB;
	setp.lt.f32 	%p4, %f13, 0f00800000;
	mul.f32 	%f16, %f13, 0f4B000000;
	selp.f32 	%f17, %f16, %f13, %p4;
	selp.f32 	%f18, 0fC1B80000, 0f00000000, %p4;
	mov.b32 	%r35, %f17;
	add.s32 	%r36, %r35, -1059760811;
	and.b32  	%r37, %r36, -8388608;
	sub.s32 	%r38, %r35, %r37;
	mov.b32 	%f19, %r38;
	cvt.rn.f32.s32 	%f20, %r37;
	fma.rn.f32 	%f21, %f20, 0f34000000, %f18;
	add.f32 	%f22, %f19, 0fBF800000;
	fma.rn.f32 	%f23, %f22, 0fBE055027, 0f3E1039F6;
	fma.rn.f32 	%f24, %f23, %f22, 0fBDF8CDCC;
	fma.rn.f32 	%f25, %f24, %f22, 0f3E0F2955;
	fma.rn.f32 	%f26, %f25, %f22, 0fBE2AD8B9;
	fma.rn.f32 	%f27, %f26, %f22, 0f3E4CED0B;
	fma.rn.f32 	%f28, %f27, %f22, 0fBE7FFF22;
	fma.rn.f32 	%f29, %f28, %f22, 0f3EAAAA78;
	fma.rn.f32 	%f30, %f29, %f22, 0fBF000000;
	mul.f32 	%f31, %f22, %f30;
	fma.rn.f32 	%f32, %f31, %f22, %f22;
	fma.rn.f32 	%f33, %f21, 0f3F317218, %f32;
	setp.gt.u32 	%p5, %r35, 2139095039;
	fma.rn.f32 	%f34, %f17, 0f7F800000, 0f7F800000;
	selp.f32 	%f35, %f34, %f33, %p5;
	setp.eq.f32 	%p6, %f17, 0f00000000;
	mul.f32 	%f36, %f35, 0fC0000000;
	selp.f32 	%f37, 0f7F800000, %f36, %p6;
	sqrt.rn.f32 	%f38, %f37;
	sin.approx.f32 	%f39, %f15;
	cos.approx.f32 	%f40, %f15;
	mul.f32 	%f49, %f38, %f39;
	mul.f32 	%f41, %f38, %f40;
	st.global.f32 	[%rd3+32], %f41;
	mov.b32 	%r39, 1;
	st.global.u32 	[%rd3+24], %r39;
	bra.uni 	$L__BB3_6;
$L__BB3_5:
	mov.b32 	%r40, 0;
	st.global.u32 	[%rd3+24], %r40;
	ld.global.f32 	%f49, [%rd3+32];
$L__BB3_6:
	setp.gtu.f32 	%p7, %f52, 0f00000000;
	@%p7 bra 	$L__BB3_8;
	add.f32 	%f42, %f49, 0f00000000;
	add.f32 	%f43, %f42, 0f00000000;
	add.f32 	%f44, %f43, 0f00000000;
	fma.rn.f32 	%f45, %f44, 0f41A00000, 0fC2440000;
	sub.f32 	%f46, %f45, %f53;
	fma.rn.f32 	%f53, %f46, 0fBF7383C6, %f45;
	bra.uni 	$L__BB3_9;
$L__BB3_8:
	add.f32 	%f52, %f52, 0fBF800000;
$L__BB3_9:
	setp.gtu.f32 	%p8, %f52, 0f00000000;
	setp.ltu.f32 	%p9, %f53, 0fC2480000;
	or.pred  	%p10, %p8, %p9;
	@%p10 bra 	$L__BB3_11;
	mov.b32 	%r41, 1;
	shl.b32 	%r42, %r41, %r2;
	atom.shared.or.b32 	%r43, [_ZZ21updateNeuronsKernel32PfS_PjP17curandStateXORWOWjjE11shSpkRecord], %r42;
	mov.f32 	%f53, 0fC2700000;
	mov.f32 	%f52, 0f40A00000;
$L__BB3_11:
	st.global.f32 	[%rd1], %f52;
	st.global.f32 	[%rd2], %f53;
$L__BB3_12:
	setp.ne.s32 	%p11, %r2, 0;
	bar.sync 	0;
	@%p11 bra 	$L__BB3_15;
	add.s32 	%r44, %r6, 31;
	shr.u32 	%r4, %r44, 5;
	and.b32  	%r5, %r1, 134217727;
	setp.ge.u32 	%p12, %r5, %r4;
	@%p12 bra 	$L__BB3_15;
	ld.shared.u32 	%r45, [_ZZ21updateNeuronsKernel32PfS_PjP17curandStateXORWOWjjE11shSpkRecord];
	mad.lo.s32 	%r46, %r4, %r7, %r5;
	cvta.to.global.u64 	%rd13, %rd6;
	mul.wide.u32 	%rd14, %r46, 4;
	add.s64 	%rd15, %rd13, %rd14;
	st.global.u32 	[%rd15], %r45;
$L__BB3_15:
	ret;

}
	// .globl	_Z26updateNeuronsKernelNaive16P6__halfS0_PjP17curandStateXORWOWjj
.visible .entry _Z26updateNeuronsKernelNaive16P6__halfS0_PjP17curandStateXORWOWjj(
	.param .u64 .ptr .align 1 _Z26updateNeuronsKernelNaive16P6__halfS0_PjP17curandStateXORWOWjj_param_0,
	.param .u64 .ptr .align 1 _Z26updateNeuronsKernelNaive16P6__halfS0_PjP17curandStateXORWOWjj_param_1,
	.param .u64 .ptr .align 1 _Z26updateNeuronsKernelNaive16P6__halfS0_PjP17curandStateXORWOWjj_param_2,
	.param .u64 .ptr .align 1 _Z26updateNeuronsKernelNaive16P6__halfS0_PjP17curandStateXORWOWjj_param_3,
	.param .u32 _Z26updateNeuronsKernelNaive16P6__halfS0_PjP17curandStateXORWOWjj_param_4,
	.param .u32 _Z26updateNeuronsKernelNaive16P6__halfS0_PjP17curandStateXORWOWjj_param_5
)
{
	.reg .pred 	%p<12>;
	.reg .b16 	%rs<68>;
	.reg .b32 	%r<48>;
	.reg .b32 	%f<36>;
	.reg .b64 	%rd<16>;
	.reg .b64 	%fd<9>;
	// demoted variable
	.shared .align 4 .b8 _ZZ26updateNeuronsKernelNaive16P6__halfS0_PjP17curandStateXORWOWjjE11shSpkRecord[4];
	ld.param.u64 	%rd4, [_Z26updateNeuronsKernelNaive16P6__halfS0_PjP17curandStateXORWOWjj_param_0];
	ld.param.u64 	%rd5, [_Z26updateNeuronsKernelNaive16P6__halfS0_PjP17curandStateXORWOWjj_param_1];
	ld.param.u64 	%rd6, [_Z26updateNeuronsKernelNaive16P6__halfS0_PjP17curandStateXORWOWjj_param_2];
	ld.param.u64 	%rd7, [_Z26updateNeuronsKernelNaive16P6__halfS0_PjP17curandStateXORWOWjj_param_3];
	ld.param.u32 	%r6, [_Z26updateNeuronsKernelNaive16P6__halfS0_PjP17curandStateXORWOWjj_param_4];
	ld.param.u32 	%r7, [_Z26updateNeuronsKernelNaive16P6__halfS0_PjP17curandStateXORWOWjj_param_5];
	mov.u32 	%r1, %ctaid.x;
	shl.b32 	%r8, %r1, 5;
	mov.u32 	%r2, %tid.x;
	add.s32 	%r3, %r8, %r2;
	setp.ne.s32 	%p1, %r2, 0;
	@%p1 bra 	$L__BB4_2;
	mov.b32 	%r9, 0;
	st.shared.u32 	[_ZZ26updateNeuronsKernelNaive16P6__halfS0_PjP17curandStateXORWOWjjE11shSpkRecord], %r9;
$L__BB4_2:
	bar.sync 	0;
	setp.ge.u32 	%p2, %r3, %r6;
	@%p2 bra 	$L__BB4_13;
	mov.b32 	%r10, 0;
	// begin inline asm
	cvt.rn.f16.s32 %rs15, %r10;
	// end inline asm
	cvta.to.global.u64 	%rd8, %rd4;
	mul.wide.u32 	%rd9, %r3, 2;
	add.s64 	%rd1, %rd8, %rd9;
	ld.global.u16 	%rs67, [%rd1];
	cvta.to.global.u64 	%rd10, %rd5;
	add.s64 	%rd2, %rd10, %rd9;
	ld.global.u16 	%rs66, [%rd2];
	mov.f64 	%fd1, 0d0000000000000000;
	// begin inline asm
	{  cvt.rn.f16.f64 %rs16, %fd1;}

	// end inline asm
	cvta.to.global.u64 	%rd11, %rd7;
	mul.wide.u32 	%rd12, %r3, 48;
	add.s64 	%rd3, %rd11, %rd12;
	ld.global.u32 	%r11, [%rd3+24];
	setp.eq.s32 	%p3, %r11, 1;
	@%p3 bra 	$L__BB4_5;
	ld.global.v2.u32 	{%r12, %r13}, [%rd3];
	shr.u32 	%r14, %r13, 2;
	xor.b32  	%r15, %r14, %r13;
	ld.global.v2.u32 	{%r16, %r17}, [%rd3+8];
	ld.global.v2.u32 	{%r18, %r19}, [%rd3+16];
	shl.b32 	%r20, %r19, 4;
	shl.b32 	%r21, %r15, 1;
	xor.b32  	%r22, %r21, %r20;
	xor.b32  	%r23, %r22, %r15;
	xor.b32  	%r24, %r23, %r19;
	add.s32 	%r25, %r12, %r24;
	add.s32 	%r26, %r25, 362437;
	shr.u32 	%r27, %r16, 2;
	xor.b32  	%r28, %r27, %r16;
	st.global.v2.u32 	[%rd3+8], {%r18, %r19};
	shl.b32 	%r29, %r24, 4;
	shl.b32 	%r30, %r28, 1;
	xor.b32  	%r31, %r30, %r29;
	xor.b32  	%r32, %r31, %r28;
	xor.b32  	%r33, %r32, %r24;
	st.global.v2.u32 	[%rd3+16], {%r24, %r33};
	add.s32 	%r34, %r12, 724874;
	st.global.v2.u32 	[%rd3], {%r34, %r17};
	add.s32 	%r35, %r33, %r34;
	cvt.rn.f32.u32 	%f4, %r26;
	fma.rn.f32 	%f5, %f4, 0f2F800000, 0f2F000000;
	cvt.rn.f32.u32 	%f6, %r35;
	fma.rn.f32 	%f7, %f6, 0f30C90FDB, 0f30490FDB;
	setp.lt.f32 	%p4, %f5, 0f00800000;
	mul.f32 	%f8, %f5, 0f4B000000;
	selp.f32 	%f9, %f8, %f5, %p4;
	selp.f32 	%f10, 0fC1B80000, 0f00000000, %p4;
	mov.b32 	%r36, %f9;
	add.s32 	%r37, %r36, -1059760811;
	and.b32  	%r38, %r37, -8388608;
	sub.s32 	%r39, %r36, %r38;
	mov.b32 	%f11, %r39;
	cvt.rn.f32.s32 	%f12, %r38;
	fma.rn.f32 	%f13, %f12, 0f34000000, %f10;
	add.f32 	%f14, %f11, 0fBF800000;
	fma.rn.f32 	%f15, %f14, 0fBE055027, 0f3E1039F6;
	fma.rn.f32 	%f16, %f15, %f14, 0fBDF8CDCC;
	fma.rn.f32 	%f17, %f16, %f14, 0f3E0F2955;
	fma.rn.f32 	%f18, %f17, %f14, 0fBE2AD8B9;
	fma.rn.f32 	%f19, %f18, %f14, 0f3E4CED0B;
	fma.rn.f32 	%f20, %f19, %f14, 0fBE7FFF22;
	fma.rn.f32 	%f21, %f20, %f14, 0f3EAAAA78;
	fma.rn.f32 	%f22, %f21, %f14, 0fBF000000;
	mul.f32 	%f23, %f14, %f22;
	fma.rn.f32 	%f24, %f23, %f14, %f14;
	fma.rn.f32 	%f25, %f13, 0f3F317218, %f24;
	setp.gt.u32 	%p5, %r36, 2139095039;
	fma.rn.f32 	%f26, %f9, 0f7F800000, 0f7F800000;
	selp.f32 	%f27, %f26, %f25, %p5;
	setp.eq.f32 	%p6, %f9, 0f00000000;
	mul.f32 	%f28, %f27, 0fC0000000;
	selp.f32 	%f29, 0f7F800000, %f28, %p6;
	sqrt.rn.f32 	%f30, %f29;
	sin.approx.f32 	%f31, %f7;
	cos.approx.f32 	%f32, %f7;
	mul.f32 	%f35, %f30, %f31;
	mul.f32 	%f33, %f30, %f32;
	st.global.f32 	[%rd3+32], %f33;
	mov.b32 	%r40, 1;
	st.global.u32 	[%rd3+24], %r40;
	bra.uni 	$L__BB4_6;
$L__BB4_5:
	mov.b32 	%r41, 0;
	st.global.u32 	[%rd3+24], %r41;
	ld.global.f32 	%f35, [%rd3+32];
$L__BB4_6:
	// begin inline asm
	{  cvt.rn.f16.f32 %rs17, %f35;}

	// end inline asm
	mov.f64 	%fd2, 0d3FF0000000000000;
	// begin inline asm
	{  cvt.rn.f16.f64 %rs18, %fd2;}

	// end inline asm
	// begin inline asm
	{mul.f16 %rs19,%rs17,%rs18;
}
	// end inline asm
	// begin inline asm
	{add.f16 %rs22,%rs16,%rs19;
}
	// end inline asm
	// begin inline asm
	{add.f16 %rs25,%rs15,%rs22;
}
	// end inline asm
	// begin inline asm
	{ .reg .pred __$temp3;
  setp.le.f16  __$temp3, %rs67, %rs16;
  selp.u16 %rs28, 1, 0, __$temp3;}
	// end inline asm
	setp.eq.s16 	%p7, %rs28, 0;
	@%p7 bra 	$L__BB4_8;
	// begin inline asm
	{add.f16 %rs31,%rs25,%rs16;
}
	// end inline asm
	mov.f64 	%fd3, 0d4034000000000000;
	// begin inline asm
	{  cvt.rn.f16.f64 %rs34, %fd3;}

	// end inline asm
	// begin inline asm
	{mul.f16 %rs35,%rs31,%rs34;
}
	// end inline asm
	mov.f64 	%fd4, 0dC048800000000000;
	// begin inline asm
	{  cvt.rn.f16.f64 %rs38, %fd4;}

	// end inline asm
	// begin inline asm
	{add.f16 %rs39,%rs35,%rs38;
}
	// end inline asm
	mov.f64 	%fd5, 0d3FEE7078B0A70D87;
	// begin inline asm
	{  cvt.rn.f16.f64 %rs42, %fd5;}

	// end inline asm
	// begin inline asm
	{sub.f16 %rs43,%rs39,%rs66;
}
	// end inline asm
	// begin inline asm
	{mul.f16 %rs46,%rs42,%rs43;
}
	// end inline asm
	// begin inline asm
	{sub.f16 %rs66,%rs39,%rs46;
}
	// end inline asm
	bra.uni 	$L__BB4_9;
$L__BB4_8:
	// begin inline asm
	{sub.f16 %rs67,%rs67,%rs18;
}
	// end inline asm
$L__BB4_9:
	// begin inline asm
	{ .reg .pred __$temp3;
  setp.le.f16  __$temp3, %rs67, %rs16;
  selp.u16 %rs55, 1, 0, __$temp3;}
	// end inline asm
	setp.eq.s16 	%p8, %rs55, 0;
	@%p8 bra 	$L__BB4_12;
	mov.f64 	%fd6, 0dC049000000000000;
	// begin inline asm
	{  cvt.rn.f16.f64 %rs58, %fd6;}

	// end inline asm
	// begin inline asm
	{ .reg .pred __$temp3;
  setp.ge.f16  __$temp3, %rs66, %rs58;
  selp.u16 %rs59, 1, 0, __$temp3;}
	// end inline asm
	setp.eq.s16 	%p9, %rs59, 0;
	@%p9 bra 	$L__BB4_12;
	mov.b32 	%r42, 1;
	shl.b32 	%r43, %r42, %r2;
	atom.shared.or.b32 	%r44, [_ZZ26updateNeuronsKernelNaive16P6__halfS0_PjP17curandStateXORWOWjjE11shSpkRecord], %r43;
	mov.f64 	%fd7, 0dC04E000000000000;
	// begin inline asm
	{  cvt.rn.f16.f64 %rs66, %fd7;}

	// end inline asm
	mov.f64 	%fd8, 0d4014000000000000;
	// begin inline asm
	{  cvt.rn.f16.f64 %rs67, %fd8;}

	// end inline asm
$L__BB4_12:
	st.global.u16 	[%rd1], %rs67;
	st.global.u16 	[%rd2], %rs66;
$L__BB4_13:
	setp.ne.s32 	%p10, %r2, 0;
	bar.sync 	0;
	@%p10 bra 	$L__BB4_16;
	add.s32 	%r45, %r6, 31;
	shr.u32 	%r4, %r45, 5;
	and.b32  	%r5, %r1, 134217727;
	setp.ge.u32 	%p11, %r5, %r4;
	@%p11 bra 	$L__BB4_16;
	ld.shared.u32 	%r46, [_ZZ26updateNeuronsKernelNaive16P6__halfS0_PjP17curandStateXORWOWjjE11shSpkRecord];
	mad.lo.s32 	%r47, %r4, %r7, %r5;
	cvta.to.global.u64 	%rd13, %rd6;
	mul.wide.u32 	%rd14, %r47, 4;
	add.s64 	%rd15, %rd13, %rd14;
	st.global.u32 	[%rd15], %r46;
$L__BB4_16:
	ret;

}
	// .globl	_Z24updateNeuronsKernelVec16P6__halfS0_PjP17curandStateXORWOWjj
.visible .entry _Z24updateNeuronsKernelVec16P6__halfS0_PjP17curandStateXORWOWjj(
	.param .u64 .ptr .align 1 _Z24updateNeuronsKernelVec16P6__halfS0_PjP17curandStateXORWOWjj_param_0,
	.param .u64 .ptr .align 1 _Z24updateNeuronsKernelVec16P6__halfS0_PjP17curandStateXORWOWjj_param_1,
	.param .u64 .ptr .align 1 _Z24updateNeuronsKernelVec16P6__halfS0_PjP17curandStateXORWOWjj_param_2,
	.param .u64 .ptr .align 1 _Z24updateNeuronsKernelVec16P6__halfS0_PjP17curandStateXORWOWjj_param_3,
	.param .u32 _Z24updateNeuronsKernelVec16P6__halfS0_PjP17curandStateXORWOWjj_param_4,
	.param .u32 _Z24updateNeuronsKernelVec16P6__halfS0_PjP17curandStateXORWOWjj_param_5
)
{
	.reg .pred 	%p<19>;
	.reg .b16 	%rs<137>;
	.reg .b32 	%r<104>;
	.reg .b32 	%f<72>;
	.reg .b64 	%rd<16>;
	.reg .b64 	%fd<15>;
	// demoted variable
	.shared .align 4 .b8 _ZZ24updateNeuronsKernelVec16P6__halfS0_PjP17curandStateXORWOWjjE11shSpkRecord[8];
	ld.param.u64 	%rd4, [_Z24updateNeuronsKernelVec16P6__halfS0_PjP17curandStateXORWOWjj_param_0];
	ld.param.u64 	%rd5, [_Z24updateNeuronsKernelVec16P6__halfS0_PjP17curandStateXORWOWjj_param_1];
	ld.param.u64 	%rd6, [_Z24updateNeuronsKernelVec16P6__halfS0_PjP17curandStateXORWOWjj_param_2];
	ld.param.u64 	%rd7, [_Z24updateNeuronsKernelVec16P6__halfS0_PjP17curandStateXORWOWjj_param_3];
	ld.param.u32 	%r11, [_Z24updateNeuronsKernelVec16P6__halfS0_PjP17curandStateXORWOWjj_param_4];
	ld.param.u32 	%r12, [_Z24updateNeuronsKernelVec16P6__halfS0_PjP17curandStateXORWOWjj_param_5];
	mov.u32 	%r13, %ctaid.x;
	shl.b32 	%r14, %r13, 5;
	mov.u32 	%r1, %tid.x;
	add.s32 	%r2, %r14, %r1;
	setp.gt.u32 	%p1, %r1, 1;
	shl.b32 	%r15, %r1, 2;
	mov.u32 	%r16, _ZZ24updateNeuronsKernelVec16P6__halfS0_PjP17curandStateXORWOWjjE11shSpkRecord;
	add.s32 	%r3, %r16, %r15;
	@%p1 bra 	$L__BB5_2;
	mov.b32 	%r17, 0;
	st.shared.u32 	[%r3], %r17;
$L__BB5_2:
	bar.sync 	0;
	shr.u32 	%r18, %r11, 1;
	setp.ge.u32 	%p2, %r2, %r18;
	@%p2 bra 	$L__BB5_21;
	cvta.to.global.u64 	%rd8, %rd4;
	mul.wide.u32 	%rd9, %r2, 4;
	add.s64 	%rd1, %rd8, %rd9;
	ld.global.u32 	%r4, [%rd1];
	cvta.to.global.u64 	%rd10, %rd5;
	add.s64 	%rd2, %rd10, %rd9;
	ld.global.u32 	%r5, [%rd2];
	// begin inline asm
	{.reg .f16 low,high;
 mov.b32 {low,high}, %r4;
 mov.b16 %rs132, low;}
	// end inline asm
	// begin inline asm
	{.reg .f16 low,high;
 mov.b32 {low,high}, %r5;
 mov.b16 %rs131, low;}
	// end inline asm
	mov.b32 	%r21, 0;
	// begin inline asm
	cvt.rn.f16.s32 %rs28, %r21;
	// end inline asm
	mov.f64 	%fd1, 0d0000000000000000;
	// begin inline asm
	{  cvt.rn.f16.f64 %rs29, %fd1;}

	// end inline asm
	cvta.to.global.u64 	%rd11, %rd7;
	mul.wide.u32 	%rd12, %r2, 48;
	add.s64 	%rd3, %rd11, %rd12;
	ld.global.u32 	%r6, [%rd3+24];
	setp.eq.s32 	%p3, %r6, 1;
	@%p3 bra 	$L__BB5_5;
	ld.global.v2.u32 	{%r22, %r23}, [%rd3];
	shr.u32 	%r24, %r23, 2;
	xor.b32  	%r25, %r24, %r23;
	ld.global.v2.u32 	{%r26, %r27}, [%rd3+8];
	ld.global.v2.u32 	{%r28, %r29}, [%rd3+16];
	shl.b32 	%r30, %r29, 4;
	shl.b32 	%r31, %r25, 1;
	xor.b32  	%r32, %r31, %r30;
	xor.b32  	%r33, %r32, %r25;
	xor.b32  	%r34, %r33, %r29;
	add.s32 	%r35, %r22, %r34;
	add.s32 	%r36, %r35, 362437;
	shr.u32 	%r37, %r26, 2;
	xor.b32  	%r38, %r37, %r26;
	st.global.v2.u32 	[%rd3+8], {%r28, %r29};
	shl.b32 	%r39, %r34, 4;
	shl.b32 	%r40, %r38, 1;
	xor.b32  	%r41, %r40, %r39;
	xor.b32  	%r42, %r41, %r38;
	xor.b32  	%r43, %r42, %r34;
	st.global.v2.u32 	[%rd3+16], {%r34, %r43};
	add.s32 	%r44, %r22, 724874;
	st.global.v2.u32 	[%rd3], {%r44, %r27};
	add.s32 	%r45, %r43, %r44;
	cvt.rn.f32.u32 	%f8, %r36;
	fma.rn.f32 	%f9, %f8, 0f2F800000, 0f2F000000;
	cvt.rn.f32.u32 	%f10, %r45;
	fma.rn.f32 	%f11, %f10, 0f30C90FDB, 0f30490FDB;
	setp.lt.f32 	%p4, %f9, 0f00800000;
	mul.f32 	%f12, %f9, 0f4B000000;
	selp.f32 	%f13, %f12, %f9, %p4;
	selp.f32 	%f14, 0fC1B80000, 0f00000000, %p4;
	mov.b32 	%r46, %f13;
	add.s32 	%r47, %r46, -1059760811;
	and.b32  	%r48, %r47, -8388608;
	sub.s32 	%r49, %r46, %r48;
	mov.b32 	%f15, %r49;
	cvt.rn.f32.s32 	%f16, %r48;
	fma.rn.f32 	%f17, %f16, 0f34000000, %f14;
	add.f32 	%f18, %f15, 0fBF800000;
	fma.rn.f32 	%f19, %f18, 0fBE055027, 0f3E1039F6;
	fma.rn.f32 	%f20, %f19, %f18, 0fBDF8CDCC;
	fma.rn.f32 	%f21, %f20, %f18, 0f3E0F2955;
	fma.rn.f32 	%f22, %f21, %f18, 0fBE2AD8B9;
	fma.rn.f32 	%f23, %f22, %f18, 0f3E4CED0B;
	fma.rn.f32 	%f24, %f23, %f18, 0fBE7FFF22;
	fma.rn.f32 	%f25, %f24, %f18, 0f3EAAAA78;
	fma.rn.f32 	%f26, %f25, %f18, 0fBF000000;
	mul.f32 	%f27, %f18, %f26;
	fma.rn.f32 	%f28, %f27, %f18, %f18;
	fma.rn.f32 	%f29, %f17, 0f3F317218, %f28;
	setp.gt.u32 	%p5, %r46, 2139095039;
	fma.rn.f32 	%f30, %f13, 0f7F800000, 0f7F800000;
	selp.f32 	%f31, %f30, %f29, %p5;
	setp.eq.f32 	%p6, %f13, 0f00000000;
	mul.f32 	%f32, %f31, 0fC0000000;
	selp.f32 	%f33, 0f7F800000, %f32, %p6;
	sqrt.rn.f32 	%f34, %f33;
	sin.approx.f32 	%f35, %f11;
	cos.approx.f32 	%f36, %f11;
	mul.f32 	%f70, %f34, %f35;
	mul.f32 	%f71, %f34, %f36;
	st.global.f32 	[%rd3+32], %f71;
	mov.b32 	%r50, 1;
	st.global.u32 	[%rd3+24], %r50;
	bra.uni 	$L__BB5_6;
$L__BB5_5:
	mov.b32 	%r51, 0;
	st.global.u32 	[%rd3+24], %r51;
	ld.global.f32 	%f71, [%rd3+32];
	mov.f32 	%f70, %f71;
$L__BB5_6:
	// begin inline asm
	{  cvt.rn.f16.f32 %rs30, %f70;}

	// end inline asm
	mov.f64 	%fd2, 0d3FF0000000000000;
	// begin inline asm
	{  cvt.rn.f16.f64 %rs31, %fd2;}

	// end inline asm
	// begin inline asm
	{mul.f16 %rs32,%rs30,%rs31;
}
	// end inline asm
	// begin inline asm
	{add.f16 %rs35,%rs29,%rs32;
}
	// end inline asm
	// begin inline asm
	{add.f16 %rs38,%rs28,%rs35;
}
	// end inline asm
	// begin inline asm
	{ .reg .pred __$temp3;
  setp.le.f16  __$temp3, %rs132, %rs29;
  selp.u16 %rs41, 1, 0, __$temp3;}
	// end inline asm
	setp.eq.s16 	%p7, %rs41, 0;
	@%p7 bra 	$L__BB5_8;
	// begin inline asm
	{add.f16 %rs44,%rs38,%rs29;
}
	// end inline asm
	mov.f64 	%fd3, 0d4034000000000000;
	// begin inline asm
	{  cvt.rn.f16.f64 %rs47, %fd3;}

	// end inline asm
	// begin inline asm
	{mul.f16 %rs48,%rs44,%rs47;
}
	// end inline asm
	mov.f64 	%fd4, 0dC048800000000000;
	// begin inline asm
	{  cvt.rn.f16.f64 %rs51, %fd4;}

	// end inline asm
	// begin inline asm
	{add.f16 %rs52,%rs48,%rs51;
}
	// end inline asm
	mov.f64 	%fd5, 0d3FEE7078B0A70D87;
	// begin inline asm
	{  cvt.rn.f16.f64 %rs55, %fd5;}

	// end inline asm
	// begin inline asm
	{sub.f16 %rs56,%rs52,%rs131;
}
	// end inline asm
	// begin inline asm
	{mul.f16 %rs59,%rs55,%rs56;
}
	// end inline asm
	// begin inline asm
	{sub.f16 %rs131,%rs52,%rs59;
}
	// end inline asm
	bra.uni 	$L__BB5_9;
$L__BB5_8:
	// begin inline asm
	{sub.f16 %rs132,%rs132,%rs31;
}
	// end inline asm
$L__BB5_9:
	// begin inline asm
	{ .reg .pred __$temp3;
  setp.le.f16  __$temp3, %rs132, %rs29;
  selp.u16 %rs68, 1, 0, __$temp3;}
	// end inline asm
	setp.eq.s16 	%p8, %rs68, 0;
	shr.u32 	%r52, %r1, 2;
	and.b32  	%r53, %r52, 252;
	add.s32 	%r7, %r16, %r53;
	@%p8 bra 	$L__BB5_12;
	mov.f64 	%fd6, 0dC049000000000000;
	// begin inline asm
	{  cvt.rn.f16.f64 %rs71, %fd6;}

	// end inline asm
	// begin inline asm
	{ .reg .pred __$temp3;
  setp.ge.f16  __$temp3, %rs131, %rs71;
  selp.u16 %rs72, 1, 0, __$temp3;}
	// end inline asm
	setp.eq.s16 	%p9, %rs72, 0;
	@%p9 bra 	$L__BB5_12;
	shl.b32 	%r55, %r1, 1;
	and.b32  	%r56, %r55, 30;
	mov.b32 	%r57, 1;
	shl.b32 	%r58, %r57, %r56;
	atom.shared.or.b32 	%r59, [%r7], %r58;
	mov.f64 	%fd7, 0dC04E000000000000;
	// begin inline asm
	{  cvt.rn.f16.f64 %rs131, %fd7;}

	// end inline asm
	mov.f64 	%fd8, 0d4014000000000000;
	// begin inline asm
	{  cvt.rn.f16.f64 %rs132, %fd8;}

	// end inline asm
$L__BB5_12:
	setp.ne.s32 	%p10, %r6, 1;
	// begin inline asm
	{.reg .f16 low,high;
 mov.b32 {low,high}, %r4;
 mov.b16 %rs136, high;}
	// end inline asm
	// begin inline asm
	{.reg .f16 low,high;
 mov.b32 {low,high}, %r5;
 mov.b16 %rs135, high;}
	// end inline asm
	mov.b32 	%r103, 0;
	@%p10 bra 	$L__BB5_14;
	ld.global.v2.u32 	{%r64, %r65}, [%rd3];
	shr.u32 	%r66, %r65, 2;
	xor.b32  	%r67, %r66, %r65;
	ld.global.v2.u32 	{%r68, %r69}, [%rd3+8];
	ld.global.v2.u32 	{%r70, %r71}, [%rd3+16];
	shl.b32 	%r72, %r71, 4;
	shl.b32 	%r73, %r67, 1;
	xor.b32  	%r74, %r73, %r72;
	xor.b32  	%r75, %r74, %r67;
	xor.b32  	%r76, %r75, %r71;
	add.s32 	%r77, %r64, %r76;
	add.s32 	%r78, %r77, 362437;
	shr.u32 	%r79, %r68, 2;
	xor.b32  	%r80, %r79, %r68;
	st.global.v2.u32 	[%rd3+8], {%r70, %r71};
	shl.b32 	%r81, %r76, 4;
	shl.b32 	%r82, %r80, 1;
	xor.b32  	%r83, %r82, %r81;
	xor.b32  	%r84, %r83, %r80;
	xor.b32  	%r85, %r84, %r76;
	st.global.v2.u32 	[%rd3+16], {%r76, %r85};
	add.s32 	%r86, %r64, 724874;
	st.global.v2.u32 	[%rd3], {%r86, %r69};
	add.s32 	%r87, %r85, %r86;
	cvt.rn.f32.u32 	%f38, %r78;
	fma.rn.f32 	%f39, %f38, 0f2F800000, 0f2F000000;
	cvt.rn.f32.u32 	%f40, %r87;
	fma.rn.f32 	%f41, %f40, 0f30C90FDB, 0f30490FDB;
	setp.lt.f32 	%p11, %f39, 0f00800000;
	mul.f32 	%f42, %f39, 0f4B000000;
	selp.f32 	%f43, %f42, %f39, %p11;
	selp.f32 	%f44, 0fC1B80000, 0f00000000, %p11;
	mov.b32 	%r88, %f43;
	add.s32 	%r89, %r88, -1059760811;
	and.b32  	%r90, %r89, -8388608;
	sub.s32 	%r91, %r88, %r90;
	mov.b32 	%f45, %r91;
	cvt.rn.f32.s32 	%f46, %r90;
	fma.rn.f32 	%f47, %f46, 0f34000000, %f44;
	add.f32 	%f48, %f45, 0fBF800000;
	fma.rn.f32 	%f49, %f48, 0fBE055027, 0f3E1039F6;
	fma.rn.f32 	%f50, %f49, %f48, 0fBDF8CDCC;
	fma.rn.f32 	%f51, %f50, %f48, 0f3E0F2955;
	fma.rn.f32 	%f52, %f51, %f48, 0fBE2AD8B9;
	fma.rn.f32 	%f53, %f52, %f48, 0f3E4CED0B;
	fma.rn.f32 	%f54, %f53, %f48, 0fBE7FFF22;
	fma.rn.f32 	%f55, %f54, %f48, 0f3EAAAA78;
	fma.rn.f32 	%f56, %f55, %f48, 0fBF000000;
	mul.f32 	%f57, %f48, %f56;
	fma.rn.f32 	%f58, %f57, %f48, %f48;
	fma.rn.f32 	%f59, %f47, 0f3F317218, %f58;
	setp.gt.u32 	%p12, %r88, 2139095039;
	fma.rn.f32 	%f60, %f43, 0f7F800000, 0f7F800000;
	selp.f32 	%f61, %f60, %f59, %p12;
	setp.eq.f32 	%p13, %f43, 0f00000000;
	mul.f32 	%f62, %f61, 0fC0000000;
	selp.f32 	%f63, 0f7F800000, %f62, %p13;
	sqrt.rn.f32 	%f64, %f63;
	sin.approx.f32 	%f65, %f41;
	cos.approx.f32 	%f66, %f41;
	mul.f32 	%f71, %f64, %f65;
	mul.f32 	%f67, %f64, %f66;
	st.global.f32 	[%rd3+32], %f67;
	mov.b32 	%r103, 1;
$L__BB5_14:
	st.global.u32 	[%rd3+24], %r103;
	// begin inline asm
	{  cvt.rn.f16.f32 %rs79, %f71;}

	// end inline asm
	// begin inline asm
	{mul.f16 %rs80,%rs79,%rs31;
}
	// end inline asm
	// begin inline asm
	{add.f16 %rs83,%rs29,%rs80;
}
	// end inline asm
	// begin inline asm
	{add.f16 %rs86,%rs28,%rs83;
}
	// end inline asm
	// begin inline asm
	{ .reg .pred __$temp3;
  setp.le.f16  __$temp3, %rs136, %rs29;
  selp.u16 %rs89, 1, 0, __$temp3;}
	// end inline asm
	setp.eq.s16 	%p14, %rs89, 0;
	@%p14 bra 	$L__BB5_16;
	// begin inline asm
	{add.f16 %rs92,%rs86,%rs29;
}
	// end inline asm
	mov.f64 	%fd9, 0d4034000000000000;
	// begin inline asm
	{  cvt.rn.f16.f64 %rs95, %fd9;}

	// end inline asm
	// begin inline asm
	{mul.f16 %rs96,%rs92,%rs95;
}
	// end inline asm
	mov.f64 	%fd10, 0dC048800000000000;
	// begin inline asm
	{  cvt.rn.f16.f64 %rs99, %fd10;}

	// end inline asm
	// begin inline asm
	{add.f16 %rs100,%rs96,%rs99;
}
	// end inline asm
	mov.f64 	%fd11, 0d3FEE7078B0A70D87;
	// begin inline asm
	{  cvt.rn.f16.f64 %rs103, %fd11;}

	// end inline asm
	// begin inline asm
	{sub.f16 %rs104,%rs100,%rs135;
}
	// end inline asm
	// begin inline asm
	{mul.f16 %rs107,%rs103,%rs104;
}
	// end inline asm
	// begin inline asm
	{sub.f16 %rs135,%rs100,%rs107;
}
	// end inline asm
	bra.uni 	$L__BB5_17;
$L__BB5_16:
	// begin inline asm
	{sub.f16 %rs136,%rs136,%rs31;
}
	// end inline asm
$L__BB5_17:
	// begin inline asm
	{ .reg .pred __$temp3;
  setp.le.f16  __$temp3, %rs136, %rs29;
  selp.u16 %rs116, 1, 0, __$temp3;}
	// end inline asm
	setp.eq.s16 	%p15, %rs116, 0;
	@%p15 bra 	$L__BB5_20;
	mov.f64 	%fd12, 0dC049000000000000;
	// begin inline asm
	{  cvt.rn.f16.f64 %rs119, %fd12;}

	// end inline asm
	// begin inline asm
	{ .reg .pred __$temp3;
  setp.ge.f16  __$temp3, %rs135, %rs119;
  selp.u16 %rs120, 1, 0, __$temp3;}
	// end inline asm
	setp.eq.s16 	%p16, %rs120, 0;
	@%p16 bra 	$L__BB5_20;
	shl.b32 	%r92, %r1, 1;
	and.b32  	%r93, %r92, 30;
	mov.b32 	%r94, 2;
	shl.b32 	%r95, %r94, %r93;
	atom.shared.or.b32 	%r96, [%r7], %r95;
	mov.f64 	%fd13, 0dC04E000000000000;
	// begin inline asm
	{  cvt.rn.f16.f64 %rs135, %fd13;}

	// end inline asm
	mov.f64 	%fd14, 0d4014000000000000;
	// begin inline asm
	{  cvt.rn.f16.f64 %rs136, %fd14;}

	// end inline asm
$L__BB5_20:
	// begin inline asm
	{  mov.b32 %r97, {%rs132,%rs136};}

	// end inline asm
	st.global.u32 	[%rd1], %r97;
	// begin inline asm
	{  mov.b32 %r98, {%rs131,%rs135};}

	// end inline asm
	st.global.u32 	[%rd2], %r98;
$L__BB5_21:
	setp.gt.u32 	%p17, %r1, 1;
	bar.sync 	0;
	@%p17 bra 	$L__BB5_24;
	add.s32 	%r99, %r11, 31;
	shr.u32 	%r9, %r99, 5;
	shr.u32 	%r100, %r2, 4;
	add.s32 	%r10, %r100, %r1;
	setp.ge.u32 	%p18, %r10, %r9;
	@%p18 bra 	$L__BB5_24;
	ld.shared.u32 	%r101, [%r3];
	mad.lo.s32 	%r102, %r9, %r12, %r10;
	cvta.to.global.u64 	%rd13, %rd6;
	mul.wide.u32 	%rd14, %r102, 4;
	add.s64 	%rd15, %rd13, %rd14;
	st.global.u32 	[%rd15], %r101;
$L__BB5_24:
	ret;

}


// ===== COMPILED SASS (sm_100) =====

	.target	sm_100

	.elftype	@"ET_EXEC"


//--------------------- .note.nv.tkinfo           --------------------------
	.section	.note.nv.tkinfo,"",@"SHT_NOTE"
	.sectionflags	@"SHF_NOTE_NV_TKINFO"
	.tkinfo
        /*0018*/ 	.word	0x00000002
        /*0030*/ 	.string	""
        /*0030*/ 	.string	"ptxas"
        /*0030*/ 	.string	"Cuda compilation tools, release 13.0, V13.0.88"
        /*0030*/ 	.string	"Build cuda_13.0.r13.0/compiler.36424714_0"
        /*0030*/ 	.string	"-arch sm_100 -m 64 "



//--------------------- .note.nv.cuinfo           --------------------------
	.section	.note.nv.cuinfo,"",@"SHT_NOTE"
	.sectionflags	@"SHF_NOTE_NV_CUINFO"
        /*0018*/ 	.short	0x0002
        /*001a*/ 	.short	0x0064
        /*001c*/ 	.short	0x0082
	.zero		2


//--------------------- .nv.info                  --------------------------
	.section	.nv.info,"",@"SHT_CUDA_INFO"
	.align	4


	//----- nvinfo : EIATTR_REGCOUNT
	.align		4
        /*0000*/ 	.byte	0x04, 0x2f
        /*0002*/ 	.short	(.L_11 - .L_10)
	.align		4
.L_10:
        /*0004*/ 	.word	index@(_Z19initializeRNGKernely)
        /*0008*/ 	.word	0x00000016


	//----- nvinfo : EIATTR_FRAME_SIZE
	.align		4
.L_11:
        /*000c*/ 	.byte	0x04, 0x11
        /*000e*/ 	.short	(.L_13 - .L_12)
	.align		4
.L_12:
        /*0010*/ 	.word	index@(_Z19initializeRNGKernely)
        /*0014*/ 	.word	0x00000000


	//----- nvinfo : EIATTR_REGCOUNT
	.align		4
.L_13:
        /*0018*/ 	.byte	0x04, 0x2f
        /*001a*/ 	.short	(.L_15 - .L_14)
	.align		4
.L_14:
        /*001c*/ 	.word	index@(_Z18initializeKernel32PfS_P17curandStateXORWOWjy)
        /*0020*/ 	.word	0x00000020


	//----- nvinfo : EIATTR_FRAME_SIZE
	.align		4
.L_15:
        /*0024*/ 	.byte	0x04, 0x11
        /*0026*/ 	.short	(.L_17 - .L_16)
	.align		4
.L_16:
        /*0028*/ 	.word	index@(_Z18initializeKernel32PfS_P17curandStateXORWOWjy)
        /*002c*/ 	.word	0x00000000


	//----- nvinfo : EIATTR_REGCOUNT
	.align		4
.L_17:
        /*0030*/ 	.byte	0x04, 0x2f
        /*0032*/ 	.short	(.L_19 - .L_18)
	.align		4
.L_18:
        /*0034*/ 	.word	index@(_Z18initializeKernel16P6__halfS0_j)
        /*0038*/ 	.word	0x00000014


	//----- nvinfo : EIATTR_FRAME_SIZE
	.align		4
.L_19:
        /*003c*/ 	.byte	0x04, 0x11
        /*003e*/ 	.short	(.L_21 - .L_20)
	.align		4
.L_20:
        /*0040*/ 	.word	index@(_Z18initializeKernel16P6__halfS0_j)
        /*0044*/ 	.word	0x00000000


	//----- nvinfo : EIATTR_REGCOUNT
	.align		4
.L_21:
        /*0048*/ 	.byte	0x04, 0x2f
        /*004a*/ 	.short	(.L_23 - .L_22)
	.align		4
.L_22:
        /*004c*/ 	.word	index@(_Z21updateNeuronsKernel32PfS_PjP17curandStateXORWOWjj)
        /*0050*/ 	.word	0x0000001c


	//----- nvinfo : EIATTR_FRAME_SIZE
	.align		4
.L_23:
        /*0054*/ 	.byte	0x04, 0x11
        /*0056*/ 	.short	(.L_25 - .L_24)
	.align		4
.L_24:
        /*0058*/ 	.word	index@($__internal_2_$__cuda_sm20_sqrt_rn_f32_slowpath)
        /*005c*/ 	.word	0x00000000


	//----- nvinfo : EIATTR_FRAME_SIZE
	.align		4
.L_25:
        /*0060*/ 	.byte	0x04, 0x11
        /*0062*/ 	.short	(.L_27 - .L_26)
	.align		4
.L_26:
        /*0064*/ 	.word	index@(_Z21updateNeuronsKernel32PfS_PjP17curandStateXORWOWjj)
        /*0068*/ 	.word	0x00000000


	//----- nvinfo : EIATTR_REGCOUNT
	.align		4
.L_27:
        /*006c*/ 	.byte	0x04, 0x2f
        /*006e*/ 	.short	(.L_29 - .L_28)
	.align		4
.L_28:
        /*0070*/ 	.word	index@(_Z26updateNeuronsKernelNaive16P6__halfS0_PjP17curandStateXORWOWjj)
        /*0074*/ 	.word	0x0000001c


	//----- nvinfo : EIATTR_FRAME_SIZE
	.align		4
.L_29:
        /*0078*/ 	.byte	0x04, 0x11
        /*007a*/ 	.short	(.L_31 - .L_30)
	.align		4
.L_30:
        /*007c*/ 	.word	index@($__internal_1_$__cuda_sm20_sqrt_rn_f32_slowpath)
        /*0080*/ 	.word	0x00000000


	//----- nvinfo : EIATTR_FRAME_SIZE
	.align		4
.L_31:
        /*0084*/ 	.byte	0x04, 0x11
        /*0086*/ 	.short	(.L_33 - .L_32)
	.align		4
.L_32:
        /*0088*/ 	.word	index@(_Z26updateNeuronsKernelNaive16P6__halfS0_PjP17curandStateXORWOWjj)
        /*008c*/ 	.word	0x00000000


	//----- nvinfo : EIATTR_REGCOUNT
	.align		4
.L_33:
        /*0090*/ 	.byte	0x04, 0x2f
        /*0092*/ 	.short	(.L_35 - .L_34)
	.align		4
.L_34:
        /*0094*/ 	.word	index@(_Z24updateNeuronsKernelVec16P6__halfS0_PjP17curandStateXORWOWjj)
        /*0098*/ 	.word	0x0000001e


	//----- nvinfo : EIATTR_FRAME_SIZE
	.align		4
.L_35:
        /*009c*/ 	.byte	0x04, 0x11
        /*009e*/ 	.short	(.L_37 - .L_36)
	.align		4
.L_36:
        /*00a0*/ 	.word	index@($__internal_0_$__cuda_sm20_sqrt_rn_f32_slowpath)
        /*00a4*/ 	.word	0x00000000


	//----- nvinfo : EIATTR_FRAME_SIZE
	.align		4
.L_37:
        /*00a8*/ 	.byte	0x04, 0x11
        /*00aa*/ 	.short	(.L_39 - .L_38)
	.align		4
.L_38:
        /*00ac*/ 	.word	index@(_Z24updateNeuronsKernelVec16P6__halfS0_PjP17curandStateXORWOWjj)
        /*00b0*/ 	.word	0x00000000


	//----- nvinfo : EIATTR_MIN_STACK_SIZE
	.align		4
.L_39:
        /*00b4*/ 	.byte	0x04, 0x12
        /*00b6*/ 	.short	(.L_41 - .L_40)
	.align		4
.L_40:
        /*00b8*/ 	.word	index@(_Z24updateNeuronsKernelVec16P6__halfS0_PjP17curandStateXORWOWjj)
        /*00bc*/ 	.word	0x00000000


	//----- nvinfo : EIATTR_MIN_STACK_SIZE
	.align		4
.L_41:
        /*00c0*/ 	.byte	0x04, 0x12
        /*00c2*/ 	.short	(.L_43 - .L_42)
	.align		4
.L_42:
        /*00c4*/ 	.word	index@(_Z26updateNeuronsKernelNaive16P6__halfS0_PjP17curandStateXORWOWjj)
        /*00c8*/ 	.word	0x00000000


	//----- nvinfo : EIATTR_MIN_STACK_SIZE
	.align		4
.L_43:
        /*00cc*/ 	.byte	0x04, 0x12
        /*00ce*/ 	.short	(.L_45 - .L_44)
	.align		4
.L_44:
        /*00d0*/ 	.word	index@(_Z21updateNeuronsKernel32PfS_PjP17curandStateXORWOWjj)
        /*00d4*/ 	.word	0x00000000


	//----- nvinfo : EIATTR_MIN_STACK_SIZE
	.align		4
.L_45:
        /*00d8*/ 	.byte	0x04, 0x12
        /*00da*/ 	.short	(.L_47 - .L_46)
	.align		4
.L_46:
        /*00dc*/ 	.word	index@(_Z18initializeKernel16P6__halfS0_j)
        /*00e0*/ 	.word	0x00000000


	//----- nvinfo : EIATTR_MIN_STACK_SIZE
	.align		4
.L_47:
        /*00e4*/ 	.byte	0x04, 0x12
        /*00e6*/ 	.short	(.L_49 - .L_48)
	.align		4
.L_48:
        /*00e8*/ 	.word	index@(_Z18initializeKernel32PfS_P17curandStateXORWOWjy)
        /*00ec*/ 	.word	0x00000000


	//----- nvinfo : EIATTR_MIN_STACK_SIZE
	.align		4
.L_49:
        /*00f0*/ 	.byte	0x04, 0x12
        /*00f2*/ 	.short	(.L_51 - .L_50)
	.align		4
.L_50:
        /*00f4*/ 	.word	index@(_Z19initializeRNGKernely)
        /*00f8*/ 	.word	0x00000000
.L_51:


//--------------------- .nv.compat                --------------------------
	.section	.nv.compat,"",@"SHT_CUDA_COMPAT_INFO"
	.align	4
        /*0000*/ 	.byte	0x02, 0x09, 0x00, 0x00, 0x02, 0x02, 0x01, 0x00, 0x02, 0x05, 0x05, 0x00, 0x03, 0x07, 0x01, 0x01
        /*0010*/ 	.byte	0x02, 0x03, 0x00, 0x00, 0x02, 0x06, 0x01, 0x00, 0x04, 0x0b, 0x08, 0x00, 0x01, 0x00, 0x00, 0x00
        /*0020*/ 	.byte	0x00, 0x00, 0x00, 0x00


//--------------------- .nv.info._Z24updateNeuronsKernelVec16P6__halfS0_PjP17curandStateXORWOWjj --------------------------
	.section	.nv.info._Z24updateNeuronsKernelVec16P6__halfS0_PjP17curandStateXORWOWjj,"",@"SHT_CUDA_INFO"
	.sectionflags	@""
	.align	4


	//----- nvinfo : EIATTR_CUDA_API_VERSION
	.align		4
        /*0000*/ 	.byte	0x04, 0x37
        /*0002*/ 	.short	(.L_53 - .L_52)
.L_52:
        /*0004*/ 	.word	0x00000082


	//----- nvinfo : EIATTR_KPARAM_INFO
	.align		4
.L_53:
        /*0008*/ 	.byte	0x04, 0x17
        /*000a*/ 	.short	(.L_55 - .L_54)
.L_54:
        /*000c*/ 	.word	0x00000000
        /*0010*/ 	.short	0x0005
        /*0012*/ 	.short	0x0024
        /*0014*/ 	.byte	0x00, 0xf0, 0x11, 0x00


	//----- nvinfo : EIATTR_KPARAM_INFO
	.align		4
.L_55:
        /*0018*/ 	.byte	0x04, 0x17
        /*001a*/ 	.short	(.L_57 - .L_56)
.L_56:
        /*001c*/ 	.word	0x00000000
        /*0020*/ 	.short	0x0004
        /*0022*/ 	.short	0x0020
        /*0024*/ 	.byte	0x00, 0xf0, 0x11, 0x00


	//----- nvinfo : EIATTR_KPARAM_INFO
	.align		4
.L_57:
        /*0028*/ 	.byte	0x04, 0x17
        /*002a*/ 	.short	(.L_59 - .L_58)
.L_58:
        /*002c*/ 	.word	0x00000000
        /*0030*/ 	.short	0x0003
        /*0032*/ 	.short	0x0018
        /*0034*/ 	.byte	0x00, 0xf5, 0x21, 0x00


	//----- nvinfo : EIATTR_KPARAM_INFO
	.align		4
.L_59:
        /*0038*/ 	.byte	0x04, 0x17
        /*003a*/ 	.short	(.L_61 - .L_60)
.L_60:
        /*003c*/ 	.word	0x00000000
        /*0040*/ 	.short	0x0002
        /*0042*/ 	.short	0x0010
        /*0044*/ 	.byte	0x00, 0xf5, 0x21, 0x00


	//----- nvinfo : EIATTR_KPARAM_INFO
	.align		4
.L_61:
        /*0048*/ 	.byte	0x04, 0x17
        /*004a*/ 	.short	(.L_63 - .L_62)
.L_62:
        /*004c*/ 	.word	0x00000000
        /*0050*/ 	.short	0x0001
        /*0052*/ 	.short	0x0008
        /*0054*/ 	.byte	0x00, 0xf5, 0x21, 0x00


	//----- nvinfo : EIATTR_KPARAM_INFO
	.align		4
.L_63:
        /*0058*/ 	.byte	0x04, 0x17
        /*005a*/ 	.short	(.L_65 - .L_64)
.L_64:
        /*005c*/ 	.word	0x00000000
        /*0060*/ 	.short	0x0000
        /*0062*/ 	.short	0x0000
        /*0064*/ 	.byte	0x00, 0xf5, 0x21, 0x00


	//----- nvinfo : EIATTR_SPARSE_MMA_MASK
	.align		4
.L_65:
        /*0068*/ 	.byte	0x03, 0x50
        /*006a*/ 	.short	0x0000


	//----- nvinfo : EIATTR_MAXREG_COUNT
	.align		4
        /*006c*/ 	.byte	0x03, 0x1b
        /*006e*/ 	.short	0x00ff


	//----- nvinfo : EIATTR_NUM_BARRIERS
	.align		4
        /*0070*/ 	.byte	0x02, 0x4c
        /*0072*/ 	.byte	0x01
	.zero		1


	//----- nvinfo : EIATTR_MERCURY_ISA_VERSION
	.align		4
        /*0074*/ 	.byte	0x03, 0x5f
        /*0076*/ 	.short	0x0101


	//----- nvinfo : EIATTR_VRC_CTA_INIT_COUNT
	.align		4
        /*0078*/ 	.byte	0x02, 0x4a
	.zero		1
	.zero		1


	//----- nvinfo : EIATTR_EXIT_INSTR_OFFSETS
	.align		4
        /*007c*/ 	.byte	0x04, 0x1c
        /*007e*/ 	.short	(.L_67 - .L_66)


	//   ....[0]....
.L_66:
        /*0080*/ 	.word	0x00000fd0


	//   ....[1]....
        /*0084*/ 	.word	0x00001030


	//   ....[2]....
        /*0088*/ 	.word	0x000010a0


	//----- nvinfo : EIATTR_CRS_STACK_SIZE
	.align		4
.L_67:
        /*008c*/ 	.byte	0x04, 0x1e
        /*008e*/ 	.short	(.L_69 - .L_68)
.L_68:
        /*0090*/ 	.word	0x00000000


	//----- nvinfo : EIATTR_CBANK_PARAM_SIZE
	.align		4
.L_69:
        /*0094*/ 	.byte	0x03, 0x19
        /*0096*/ 	.short	0x0028


	//----- nvinfo : EIATTR_PARAM_CBANK
	.align		4
        /*0098*/ 	.byte	0x04, 0x0a
        /*009a*/ 	.short	(.L_71 - .L_70)
	.align		4
.L_70:
        /*009c*/ 	.word	index@(.nv.constant0._Z24updateNeuronsKernelVec16P6__halfS0_PjP17curandStateXORWOWjj)
        /*00a0*/ 	.short	0x0380
        /*00a2*/ 	.short	0x0028


	//----- nvinfo : EIATTR_SW_WAR
	.align		4
.L_71:
        /*00a4*/ 	.byte	0x04, 0x36
        /*00a6*/ 	.short	(.L_73 - .L_72)
.L_72:
        /*00a8*/ 	.word	0x00000008
.L_73:


//--------------------- .nv.info._Z26updateNeuronsKernelNaive16P6__halfS0_PjP17curandStateXORWOWjj --------------------------
	.section	.nv.info._Z26updateNeuronsKernelNaive16P6__halfS0_PjP17curandStateXORWOWjj,"",@"SHT_CUDA_INFO"
	.sectionflags	@""
	.align	4


	//----- nvinfo : EIATTR_CUDA_API_VERSION
	.align		4
        /*0000*/ 	.byte	0x04, 0x37
        /*0002*/ 	.short	(.L_75 - .L_74)
.L_74:
        /*0004*/ 	.word	0x00000082


	//----- nvinfo : EIATTR_KPARAM_INFO
	.align		4
.L_75:
        /*0008*/ 	.byte	0x04, 0x17
        /*000a*/ 	.short	(.L_77 - .L_76)
.L_76:
        /*000c*/ 	.word	0x00000000
        /*0010*/ 	.short	0x0005
        /*0012*/ 	.short	0x0024
        /*0014*/ 	.byte	0x00, 0xf0, 0x11, 0x00


	//----- nvinfo : EIATTR_KPARAM_INFO
	.align		4
.L_77:
        /*0018*/ 	.byte	0x04, 0x17
        /*001a*/ 	.short	(.L_79 - .L_78)
.L_78:
        /*001c*/ 	.word	0x00000000
        /*0020*/ 	.short	0x0004
        /*0022*/ 	.short	0x0020
        /*0024*/ 	.byte	0x00, 0xf0, 0x11, 0x00


	//----- nvinfo : EIATTR_KPARAM_INFO
	.align		4
.L_79:
        /*0028*/ 	.byte	0x04, 0x17
        /*002a*/ 	.short	(.L_81 - .L_80)
.L_80:
        /*002c*/ 	.word	0x00000000
        /*0030*/ 	.short	0x0003
        /*0032*/ 	.short	0x0018
        /*0034*/ 	.byte	0x00, 0xf5, 0x21, 0x00


	//----- nvinfo : EIATTR_KPARAM_INFO
	.align		4
.L_81:
        /*0038*/ 	.byte	0x04, 0x17
        /*003a*/ 	.short	(.L_83 - .L_82)
.L_82:
        /*003c*/ 	.word	0x00000000
        /*0040*/ 	.short	0x0002
        /*0042*/ 	.short	0x0010
        /*0044*/ 	.byte	0x00, 0xf5, 0x21, 0x00


	//----- nvinfo : EIATTR_KPARAM_INFO
	.align		4
.L_83:
        /*0048*/ 	.byte	0x04, 0x17
        /*004a*/ 	.short	(.L_85 - .L_84)
.L_84:
        /*004c*/ 	.word	0x00000000
        /*0050*/ 	.short	0x0001
        /*0052*/ 	.short	0x0008
        /*0054*/ 	.byte	0x00, 0xf5, 0x21, 0x00


	//----- nvinfo : EIATTR_KPARAM_INFO
	.align		4
.L_85:
        /*0058*/ 	.byte	0x04, 0x17
        /*005a*/ 	.short	(.L_87 - .L_86)
.L_86:
        /*005c*/ 	.word	0x00000000
        /*0060*/ 	.short	0x0000
        /*0062*/ 	.short	0x0000
        /*0064*/ 	.byte	0x00, 0xf5, 0x21, 0x00


	//----- nvinfo : EIATTR_SPARSE_MMA_MASK
	.align		4
.L_87:
        /*0068*/ 	.byte	0x03, 0x50
        /*006a*/ 	.short	0x0000


	//----- nvinfo : EIATTR_MAXREG_COUNT
	.align		4
        /*006c*/ 	.byte	0x03, 0x1b
        /*006e*/ 	.short	0x00ff


	//----- nvinfo : EIATTR_NUM_BARRIERS
	.align		4
        /*0070*/ 	.byte	0x02, 0x4c
        /*0072*/ 	.byte	0x01
	.zero		1


	//----- nvinfo : EIATTR_MERCURY_ISA_VERSION
	.align		4
        /*0074*/ 	.byte	0x03, 0x5f
        /*0076*/ 	.short	0x0101


	//----- nvinfo : EIATTR_INT_WARP_WIDE_INSTR_OFFSETS
	.align		4
        /*0078*/ 	.byte	0x04, 0x31
        /*007a*/ 	.short	(.L_89 - .L_88)


	//   ....[0]....
.L_88:
        /*007c*/ 	.word	0x00000800


	//   ....[1]....
        /*0080*/ 	.word	0x00000840


	//----- nvinfo : EIATTR_VRC_CTA_INIT_COUNT
	.align		4
.L_89:
        /*0084*/ 	.byte	0x02, 0x4a
	.zero		1
	.zero		1


	//----- nvinfo : EIATTR_EXIT_INSTR_OFFSETS
	.align		4
        /*0088*/ 	.byte	0x04, 0x1c
        /*008a*/ 	.short	(.L_91 - .L_90)


	//   ....[0]....
.L_90:
        /*008c*/ 	.word	0x00000910


	//   ....[1]....
        /*0090*/ 	.word	0x00000970


	//   ....[2]....
        /*0094*/ 	.word	0x00000a10


	//----- nvinfo : EIATTR_CRS_STACK_SIZE
	.align		4
.L_91:
        /*0098*/ 	.byte	0x04, 0x1e
        /*009a*/ 	.short	(.L_93 - .L_92)
.L_92:
        /*009c*/ 	.word	0x00000000


	//----- nvinfo : EIATTR_CBANK_PARAM_SIZE
	.align		4
.L_93:
        /*00a0*/ 	.byte	0x03, 0x19
        /*00a2*/ 	.short	0x0028


	//----- nvinfo : EIATTR_PARAM_CBANK
	.align		4
        /*00a4*/ 	.byte	0x04, 0x0a
        /*00a6*/ 	.short	(.L_95 - .L_94)
	.align		4
.L_94:
        /*00a8*/ 	.word	index@(.nv.constant0._Z26updateNeuronsKernelNaive16P6__halfS0_PjP17curandStateXORWOWjj)
        /*00ac*/ 	.short	0x0380
        /*00ae*/ 	.short	0x0028


	//----- nvinfo : EIATTR_SW_WAR
	.align		4
.L_95:
        /*00b0*/ 	.byte	0x04, 0x36
        /*00b2*/ 	.short	(.L_97 - .L_96)
.L_96:
        /*00b4*/ 	.word	0x00000008
.L_97:


//--------------------- .nv.info._Z21updateNeuronsKernel32PfS_PjP17curandStateXORWOWjj --------------------------
	.section	.nv.info._Z21updateNeuronsKernel32PfS_PjP17curandStateXORWOWjj,"",@"SHT_CUDA_INFO"
	.sectionflags	@""
	.align	4


	//----- nvinfo : EIATTR_CUDA_API_VERSION
	.align		4
        /*0000*/ 	.byte	0x04, 0x37
        /*0002*/ 	.short	(.L_99 - .L_98)
.L_98:
        /*0004*/ 	.word	0x00000082


	//----- nvinfo : EIATTR_KPARAM_INFO
	.align		4
.L_99:
        /*0008*/ 	.byte	0x04, 0x17
        /*000a*/ 	.short	(.L_101 - .L_100)
.L_100:
        /*000c*/ 	.word	0x00000000
        /*0010*/ 	.short	0x0005
        /*0012*/ 	.short	0x0024
        /*0014*/ 	.byte	0x00, 0xf0, 0x11, 0x00


	//----- nvinfo : EIATTR_KPARAM_INFO
	.align		4
.L_101:
        /*0018*/ 	.byte	0x04, 0x17
        /*001a*/ 	.short	(.L_103 - .L_102)
.L_102:
        /*001c*/ 	.word	0x00000000
        /*0020*/ 	.short	0x0004
        /*0022*/ 	.short	0x0020
        /*0024*/ 	.byte	0x00, 0xf0, 0x11, 0x00


	//----- nvinfo : EIATTR_KPARAM_INFO
	.align		4
.L_103:
        /*0028*/ 	.byte	0x04, 0x17
        /*002a*/ 	.short	(.L_105 - .L_104)
.L_104:
        /*002c*/ 	.word	0x00000000
        /*0030*/ 	.short	0x0003
        /*0032*/ 	.short	0x0018
        /*0034*/ 	.byte	0x00, 0xf5, 0x21, 0x00


	//----- nvinfo : EIATTR_KPARAM_INFO
	.align		4
.L_105:
        /*0038*/ 	.byte	0x04, 0x17
        /*003a*/ 	.short	(.L_107 - .L_106)
.L_106:
        /*003c*/ 	.word	0x00000000
        /*0040*/ 	.short	0x0002
        /*0042*/ 	.short	0x0010
        /*0044*/ 	.byte	0x00, 0xf5, 0x21, 0x00


	//----- nvinfo : EIATTR_KPARAM_INFO
	.align		4
.L_107:
        /*0048*/ 	.byte	0x04, 0x17
        /*004a*/ 	.short	(.L_109 - .L_108)
.L_108:
        /*004c*/ 	.word	0x00000000
        /*0050*/ 	.short	0x0001
        /*0052*/ 	.short	0x0008
        /*0054*/ 	.byte	0x00, 0xf5, 0x21, 0x00


	//----- nvinfo : EIATTR_KPARAM_INFO
	.align		4
.L_109:
        /*0058*/ 	.byte	0x04, 0x17
        /*005a*/ 	.short	(.L_111 - .L_110)
.L_110:
        /*005c*/ 	.word	0x00000000
        /*0060*/ 	.short	0x0000
        /*0062*/ 	.short	0x0000
        /*0064*/ 	.byte	0x00, 0xf5, 0x21, 0x00


	//----- nvinfo : EIATTR_SPARSE_MMA_MASK
	.align		4
.L_111:
        /*0068*/ 	.byte	0x03, 0x50
        /*006a*/ 	.short	0x0000


	//----- nvinfo : EIATTR_MAXREG_COUNT
	.align		4
        /*006c*/ 	.byte	0x03, 0x1b
        /*006e*/ 	.short	0x00ff


	//----- nvinfo : EIATTR_NUM_BARRIERS
	.align		4
        /*0070*/ 	.byte	0x02, 0x4c
        /*0072*/ 	.byte	0x01
	.zero		1


	//----- nvinfo : EIATTR_MERCURY_ISA_VERSION
	.align		4
        /*0074*/ 	.byte	0x03, 0x5f
        /*0076*/ 	.short	0x0101


	//----- nvinfo : EIATTR_INT_WARP_WIDE_INSTR_OFFSETS
	.align		4
        /*0078*/ 	.byte	0x04, 0x31
        /*007a*/ 	.short	(.L_113 - .L_112)


	//   ....[0]....
.L_112:
        /*007c*/ 	.word	0x000007b0


	//   ....[1]....
        /*0080*/ 	.word	0x00000800


	//----- nvinfo : EIATTR_VRC_CTA_INIT_COUNT
	.align		4
.L_113:
        /*0084*/ 	.byte	0x02, 0x4a
	.zero		1
	.zero		1


	//----- nvinfo : EIATTR_EXIT_INSTR_OFFSETS
	.align		4
        /*0088*/ 	.byte	0x04, 0x1c
        /*008a*/ 	.short	(.L_115 - .L_114)


	//   ....[0]....
.L_114:
        /*008c*/ 	.word	0x000008c0


	//   ....[1]....
        /*0090*/ 	.word	0x00000920


	//   ....[2]....
        /*0094*/ 	.word	0x000009c0


	//----- nvinfo : EIATTR_CRS_STACK_SIZE
	.align		4
.L_115:
        /*0098*/ 	.byte	0x04, 0x1e
        /*009a*/ 	.short	(.L_117 - .L_116)
.L_116:
        /*009c*/ 	.word	0x00000000


	//----- nvinfo : EIATTR_CBANK_PARAM_SIZE
	.align		4
.L_117:
        /*00a0*/ 	.byte	0x03, 0x19
        /*00a2*/ 	.short	0x0028


	//----- nvinfo : EIATTR_PARAM_CBANK
	.align		4
        /*00a4*/ 	.byte	0x04, 0x0a
        /*00a6*/ 	.short	(.L_119 - .L_118)
	.align		4
.L_118:
        /*00a8*/ 	.word	index@(.nv.constant0._Z21updateNeuronsKernel32PfS_PjP17curandStateXORWOWjj)
        /*00ac*/ 	.short	0x0380
        /*00ae*/ 	.short	0x0028


	//----- nvinfo : EIATTR_SW_WAR
	.align		4
.L_119:
        /*00b0*/ 	.byte	0x04, 0x36
        /*00b2*/ 	.short	(.L_121 - .L_120)
.L_120:
        /*00b4*/ 	.word	0x00000008
.L_121:


//--------------------- .nv.info._Z18initializeKernel16P6__halfS0_j --------------------------
	.section	.nv.info._Z18initializeKernel16P6__halfS0_j,"",@"SHT_CUDA_INFO"
	.sectionflags	@""
	.align	4


	//----- nvinfo : EIATTR_CUDA_API_VERSION
	.align		4
        /*0000*/ 	.byte	0x04, 0x37
        /*0002*/ 	.short	(.L_123 - .L_122)
.L_122:
        /*0004*/ 	.word	0x00000082


	//----- nvinfo : EIATTR_KPARAM_INFO
	.align		4
.L_123:
        /*0008*/ 	.byte	0x04, 0x17
        /*000a*/ 	.short	(.L_125 - .L_124)
.L_124:
        /*000c*/ 	.word	0x00000000
        /*0010*/ 	.short	0x0002
        /*0012*/ 	.short	0x0010
        /*0014*/ 	.byte	0x00, 0xf0, 0x11, 0x00


	//----- nvinfo : EIATTR_KPARAM_INFO
	.align		4
.L_125:
        /*0018*/ 	.byte	0x04, 0x17
        /*001a*/ 	.short	(.L_127 - .L_126)
.L_126:
        /*001c*/ 	.word	0x00000000
        /*0020*/ 	.short	0x0001
        /*0022*/ 	.short	0x0008
        /*0024*/ 	.byte	0x00, 0xf5, 0x21, 0x00


	//----- nvinfo : EIATTR_KPARAM_INFO
	.align		4
.L_127:
        /*0028*/ 	.byte	0x04, 0x17
        /*002a*/ 	.short	(.L_129 - .L_128)
.L_128:
        /*002c*/ 	.word	0x00000000
        /*0030*/ 	.short	0x0000
        /*0032*/ 	.short	0x0000
        /*0034*/ 	.byte	0x00, 0xf5, 0x21, 0x00


	//----- nvinfo : EIATTR_SPARSE_MMA_MASK
	.align		4
.L_129:
        /*0038*/ 	.byte	0x03, 0x50
        /*003a*/ 	.short	0x0000


	//----- nvinfo : EIATTR_MAXREG_COUNT
	.align		4
        /*003c*/ 	.byte	0x03, 0x1b
        /*003e*/ 	.short	0x00ff


	//----- nvinfo : EIATTR_MERCURY_ISA_VERSION
	.align		4
        /*0040*/ 	.byte	0x03, 0x5f
        /*0042*/ 	.short	0x0101


	//----- nvinfo : EIATTR_UNUSED_LOAD_BYTE_OFFSET
	.align		4
        /*0044*/ 	.byte	0x04, 0x44
        /*0046*/ 	.short	(.L_131 - .L_130)


	//   ....[0]....
.L_130:
        /*0048*/ 	.word	0x000000a0
        /*004c*/ 	.word	0x00000fff


	//----- nvinfo : EIATTR_VRC_CTA_INIT_COUNT
	.align		4
.L_131:
        /*0050*/ 	.byte	0x02, 0x4a
	.zero		1
	.zero		1


	//----- nvinfo : EIATTR_EXIT_INSTR_OFFSETS
	.align		4
        /*0054*/ 	.byte	0x04, 0x1c
        /*0056*/ 	.short	(.L_133 - .L_132)


	//   ....[0]....
.L_132:
        /*0058*/ 	.word	0x00000060


	//   ....[1]....
        /*005c*/ 	.word	0x00000600


	//----- nvinfo : EIATTR_CBANK_PARAM_SIZE
	.align		4
.L_133:
        /*0060*/ 	.byte	0x03, 0x19
        /*0062*/ 	.short	0x0014


	//----- nvinfo : EIATTR_PARAM_CBANK
	.align		4
        /*0064*/ 	.byte	0x04, 0x0a
        /*0066*/ 	.short	(.L_135 - .L_134)
	.align		4
.L_134:
        /*0068*/ 	.word	index@(.nv.constant0._Z18initializeKernel16P6__halfS0_j)
        /*006c*/ 	.short	0x0380
        /*006e*/ 	.short	0x0014


	//----- nvinfo : EIATTR_SW_WAR
	.align		4
.L_135:
        /*0070*/ 	.byte	0x04, 0x36
        /*0072*/ 	.short	(.L_137 - .L_136)
.L_136:
        /*0074*/ 	.word	0x00000008
.L_137:


//--------------------- .nv.info._Z18initializeKernel32PfS_P17curandStateXORWOWjy --------------------------
	.section	.nv.info._Z18initializeKernel32PfS_P17curandStateXORWOWjy,"",@"SHT_CUDA_INFO"
	.sectionflags	@""
	.align	4


	//----- nvinfo : EIATTR_CUDA_API_VERSION
	.align		4
        /*0000*/ 	.byte	0x04, 0x37
        /*0002*/ 	.short	(.L_139 - .L_138)
.L_138:
        /*0004*/ 	.word	0x00000082


	//----- nvinfo : EIATTR_KPARAM_INFO
	.align		4
.L_139:
        /*0008*/ 	.byte	0x04, 0x17
        /*000a*/ 	.short	(.L_141 - .L_140)
.L_140:
        /*000c*/ 	.word	0x00000000
        /*0010*/ 	.short	0x0004
        /*0012*/ 	.short	0x0020
        /*0014*/ 	.byte	0x00, 0xf0, 0x21, 0x00


	//----- nvinfo : EIATTR_KPARAM_INFO
	.align		4
.L_141:
        /*0018*/ 	.byte	0x04, 0x17
        /*001a*/ 	.short	(.L_143 - .L_142)
.L_142:
        /*001c*/ 	.word	0x00000000
        /*0020*/ 	.short	0x0003
        /*0022*/ 	.short	0x0018
        /*0024*/ 	.byte	0x00, 0xf0, 0x11, 0x00


	//----- nvinfo : EIATTR_KPARAM_INFO
	.align		4
.L_143:
        /*0028*/ 	.byte	0x04, 0x17
        /*002a*/ 	.short	(.L_145 - .L_144)
.L_144:
        /*002c*/ 	.word	0x00000000
        /*0030*/ 	.short	0x0002
        /*0032*/ 	.short	0x0010
        /*0034*/ 	.byte	0x00, 0xf5, 0x21, 0x00


	//----- nvinfo : EIATTR_KPARAM_INFO
	.align		4
.L_145:
        /*0038*/ 	.byte	0x04, 0x17
        /*003a*/ 	.short	(.L_147 - .L_146)
.L_146:
        /*003c*/ 	.word	0x00000000
        /*0040*/ 	.short	0x0001
        /*0042*/ 	.short	0x0008
        /*0044*/ 	.byte	0x00, 0xf5, 0x21, 0x00


	//----- nvinfo : EIATTR_KPARAM_INFO
	.align		4
.L_147:
        /*0048*/ 	.byte	0x04, 0x17
        /*004a*/ 	.short	(.L_149 - .L_148)
.L_148:
        /*004c*/ 	.word	0x00000000
        /*0050*/ 	.short	0x0000
        /*0052*/ 	.short	0x0000
        /*0054*/ 	.byte	0x00, 0xf5, 0x21, 0x00


	//----- nvinfo : EIATTR_SPARSE_MMA_MASK
	.align		4
.L_149:
        /*0058*/ 	.byte	0x03, 0x50
        /*005a*/ 	.short	0x0000


	//----- nvinfo : EIATTR_MAXREG_COUNT
	.align		4
        /*005c*/ 	.byte	0x03, 0x1b
        /*005e*/ 	.short	0x00ff


	//----- nvinfo : EIATTR_MERCURY_ISA_VERSION
	.align		4
        /*0060*/ 	.byte	0x03, 0x5f
        /*0062*/ 	.short	0x0101


	//----- nvinfo : EIATTR_UNUSED_LOAD_BYTE_OFFSET
	.align		4
        /*0064*/ 	.byte	0x04, 0x44
        /*0066*/ 	.short	(.L_151 - .L_150)


	//   ....[0]....
.L_150:
        /*0068*/ 	.word	0x00000f70
        /*006c*/ 	.word	0x00000fff


	//----- nvinfo : EIATTR_VRC_CTA_INIT_COUNT
	.align		4
.L_151:
        /*0070*/ 	.byte	0x02, 0x4a
	.zero		1
	.zero		1


	//----- nvinfo : EIATTR_EXIT_INSTR_OFFSETS
	.align		4
        /*0074*/ 	.byte	0x04, 0x1c
        /*0076*/ 	.short	(.L_153 - .L_152)


	//   ....[0]....
.L_152:
        /*0078*/ 	.word	0x00000060


	//   ....[1]....
        /*007c*/ 	.word	0x000014e0


	//----- nvinfo : EIATTR_CRS_STACK_SIZE
	.align		4
.L_153:
        /*0080*/ 	.byte	0x04, 0x1e
        /*0082*/ 	.short	(.L_155 - .L_154)
.L_154:
        /*0084*/ 	.word	0x00000000


	//----- nvinfo : EIATTR_CBANK_PARAM_SIZE
	.align		4
.L_155:
        /*0088*/ 	.byte	0x03, 0x19
        /*008a*/ 	.short	0x0028


	//----- nvinfo : EIATTR_PARAM_CBANK
	.align		4
        /*008c*/ 	.byte	0x04, 0x0a
        /*008e*/ 	.short	(.L_157 - .L_156)
	.align		4
.L_156:
        /*0090*/ 	.word	index@(.nv.constant0._Z18initializeKernel32PfS_P17curandStateXORWOWjy)
        /*0094*/ 	.short	0x0380
        /*0096*/ 	.short	0x0028


	//----- nvinfo : EIATTR_SW_WAR
	.align		4
.L_157:
        /*0098*/ 	.byte	0x04, 0x36
        /*009a*/ 	.short	(.L_159 - .L_158)
.L_158:
        /*009c*/ 	.word	0x00000008
.L_159:


//--------------------- .nv.info._Z19initializeRNGKernely --------------------------
	.section	.nv.info._Z19initializeRNGKernely,"",@"SHT_CUDA_INFO"
	.sectionflags	@""
	.align	4


	//----- nvinfo : EIATTR_CUDA_API_VERSION
	.align		4
        /*0000*/ 	.byte	0x04, 0x37
        /*0002*/ 	.short	(.L_161 - .L_160)
.L_160:
        /*0004*/ 	.word	0x00000082


	//----- nvinfo : EIATTR_KPARAM_INFO
	.align		4
.L_161:
        /*0008*/ 	.byte	0x04, 0x17
        /*000a*/ 	.short	(.L_163 - .L_162)
.L_162:
        /*000c*/ 	.word	0x00000000
        /*0010*/ 	.short	0x0000
        /*0012*/ 	.short	0x0000
        /*0014*/ 	.byte	0x00, 0xf0, 0x21, 0x00


	//----- nvinfo : EIATTR_SPARSE_MMA_MASK
	.align		4
.L_163:
        /*0018*/ 	.byte	0x03, 0x50
        /*001a*/ 	.short	0x0000


	//----- nvinfo : EIATTR_MAXREG_COUNT
	.align		4
        /*001c*/ 	.byte	0x03, 0x1b
        /*001e*/ 	.short	0x00ff


	//----- nvinfo : EIATTR_MERCURY_ISA_VERSION
	.align		4
        /*0020*/ 	.byte	0x03, 0x5f
        /*0022*/ 	.short	0x0101


	//----- nvinfo : EIATTR_VRC_CTA_INIT_COUNT
	.align		4
        /*0024*/ 	.byte	0x02, 0x4a
	.zero		1
	.zero		1


	//----- nvinfo : EIATTR_EXIT_INSTR_OFFSETS
	.align		4
        /*0028*/ 	.byte	0x04, 0x1c
        /*002a*/ 	.short	(.L_165 - .L_164)


	//   ....[0]....
.L_164:
        /*002c*/ 	.word	0x00000030


	//   ....[1]....
        /*0030*/ 	.word	0x00000470


	//----- nvinfo : EIATTR_CBANK_PARAM_SIZE
	.align		4
.L_165:
        /*0034*/ 	.byte	0x03, 0x19
        /*0036*/ 	.short	0x0008


	//----- nvinfo : EIATTR_PARAM_CBANK
	.align		4
        /*0038*/ 	.byte	0x04, 0x0a
        /*003a*/ 	.short	(.L_167 - .L_166)
	.align		4
.L_166:
        /*003c*/ 	.word	index@(.nv.constant0._Z19initializeRNGKernely)
        /*0040*/ 	.short	0x0380
        /*0042*/ 	.short	0x0008


	//----- nvinfo : EIATTR_SW_WAR
	.align		4
.L_167:
        /*0044*/ 	.byte	0x04, 0x36
        /*0046*/ 	.short	(.L_169 - .L_168)
.L_168:
        /*0048*/ 	.word	0x00000008
.L_169:


//--------------------- .nv.callgraph             --------------------------
	.section	.nv.callgraph,"",@"SHT_CUDA_CALLGRAPH"
	.align	4
	.sectionentsize	8
	.align		4
        /*0000*/ 	.word	0x00000000
	.align		4
        /*0004*/ 	.word	0xffffffff
	.align		4
        /*0008*/ 	.word	0x00000000
	.align		4
        /*000c*/ 	.word	0xfffffffe
	.align		4
        /*0010*/ 	.word	0x00000000
	.align		4
        /*0014*/ 	.word	0xfffffffd
	.align		4
        /*0018*/ 	.word	0x00000000
	.align		4
        /*001c*/ 	.word	0xfffffffc


//--------------------- .nv.constant4             --------------------------
	.section	.nv.constant4,"a",@progbits
	.align	8
	.align		8
.nv.constant4:
        /*0000*/ 	.dword	precalc_xorwow_matrix
	.align		8
        /*0008*/ 	.dword	precalc_xorwow_offset_matrix
	.align		8
        /*0010*/ 	.dword	mrg32k3aM1
	.align		8
        /*0018*/ 	.dword	mrg32k3aM2
	.align		8
        /*0020*/ 	.dword	mrg32k3aM1SubSeq
	.align		8
        /*0028*/ 	.dword	mrg32k3aM2SubSeq
	.align		8
        /*0030*/ 	.dword	mrg32k3aM1Seq
	.align		8
        /*0038*/ 	.dword	mrg32k3aM2Seq
	.align		8
        /*0040*/ 	.dword	d_rng


//--------------------- .nv.constant3             --------------------------
	.section	.nv.constant3,"a",@progbits
	.align	8
.nv.constant3:
	.type		__cr_lgamma_table,@object
	.size		__cr_lgamma_table,(.L_8 - __cr_lgamma_table)
__cr_lgamma_table:
        /*0000*/ 	.byte	0x00, 0x00, 0x00, 0x00, 0x00, 0x00, 0x00, 0x00, 0x00, 0x00, 0x00, 0x00, 0x00, 0x00, 0x00, 0x00
        /*0010*/ 	.byte	0xef, 0x39, 0xfa, 0xfe, 0x42, 0x2e, 0xe6, 0x3f, 0x02, 0x20, 0x2a, 0xfa, 0x0b, 0xab, 0xfc, 0x3f
        /*0020*/ 	.byte	0xf9, 0x2c, 0x92, 0x7c, 0xa7, 0x6c, 0x09, 0x40, 0xc9, 0x79, 0x44, 0x3c, 0x64, 0x26, 0x13, 0x40
        /*0030*/ 	.byte	0xca, 0x01, 0xcf, 0x3a, 0x27, 0x51, 0x1a, 0x40, 0x30, 0xcc, 0x2d, 0xf3, 0xe1, 0x0c, 0x21, 0x40
        /*0040*/ 	.byte	0x0d, 0xb7, 0xfc, 0x82, 0x8e, 0x35, 0x25, 0x40
.L_8:


//--------------------- .text._Z24updateNeuronsKernelVec16P6__halfS0_PjP17curandStateXORWOWjj --------------------------
	.section	.text._Z24updateNeuronsKernelVec16P6__halfS0_PjP17curandStateXORWOWjj,"ax",@progbits
	.align	128
        .global         _Z24updateNeuronsKernelVec16P6__halfS0_PjP17curandStateXORWOWjj
        .type           _Z24updateNeuronsKernelVec16P6__halfS0_PjP17curandStateXORWOWjj,@function
        .size           _Z24updateNeuronsKernelVec16P6__halfS0_PjP17curandStateXORWOWjj,(.L_x_58 - _Z24updateNeuronsKernelVec16P6__halfS0_PjP17curandStateXORWOWjj)
        .other          _Z24updateNeuronsKernelVec16P6__halfS0_PjP17curandStateXORWOWjj,@"STO_CUDA_ENTRY STV_DEFAULT"
_Z24updateNeuronsKernelVec16P6__halfS0_PjP17curandStateXORWOWjj:
.text._Z24updateNeuronsKernelVec16P6__halfS0_PjP17curandStateXORWOWjj:
[----:B------:R-:W-:Y:S01]  /*0000*/  LDC R1, c[0x0][0x37c] ;  /* 0x0000df00ff017b82 */ /* 0x000fe20000000800 */
[----:B------:R-:W0:Y:S07]  /*0010*/  S2R R8, SR_TID.X ;  /* 0x0000000000087919 */ /* 0x000e2e0000002100 */
[----:B------:R-:W1:Y:S01]  /*0020*/  S2UR UR5, SR_CgaCtaId ;  /* 0x00000000000579c3 */ /* 0x000e620000008800 */
[----:B------:R-:W2:Y:S01]  /*0030*/  LDCU UR6, c[0x0][0x3a0] ;  /* 0x00007400ff0677ac */ /* 0x000ea20008000800 */
[----:B------:R-:W-:Y:S01]  /*0040*/  BSSY.RECONVERGENT B0, `(.L_x_0) ;  /* 0x00000f6000007945 */ /* 0x000fe20003800200 */
[----:B------:R-:W3:Y:S01]  /*0050*/  S2R R11, SR_CTAID.X ;  /* 0x00000000000b7919 */ /* 0x000ee20000002500 */
[----:B------:R-:W-:-:S02]  /*0060*/  UMOV UR4, 0x400 ;  /* 0x0000040000047882 */ /* 0x000fc40000000000 */
[----:B-1----:R-:W-:Y:S02]  /*0070*/  ULEA UR4, UR5, UR4, 0x18 ;  /* 0x0000000405047291 */ /* 0x002fe4000f8ec0ff */
[----:B--2---:R-:W-:Y:S01]  /*0080*/  USHF.R.U32.HI UR5, URZ, 0x1, UR6 ;  /* 0x00000001ff057899 */ /* 0x004fe20008011606 */
[----:B------:R-:W1:Y:S01]  /*0090*/  LDCU.64 UR6, c[0x0][0x358] ;  /* 0x00006b00ff0677ac */ /* 0x000e620008000a00 */
[C---:B0-----:R-:W-:Y:S02]  /*00a0*/  ISETP.GT.U32.AND P0, PT, R8.reuse, 0x1, PT ;  /* 0x000000010800780c */ /* 0x041fe40003f04070 */
[----:B------:R-:W-:Y:S02]  /*00b0*/  LEA R9, R8, UR4, 0x2 ;  /* 0x0000000408097c11 */ /* 0x000fe4000f8e10ff */
[----:B---3--:R-:W-:-:S09]  /*00c0*/  LEA R11, R11, R8, 0x5 ;  /* 0x000000080b0b7211 */ /* 0x008fd200078e28ff */
[----:B------:R0:W-:Y:S01]  /*00d0*/  @!P0 STS [R9], RZ ;  /* 0x000000ff09008388 */ /* 0x0001e20000000800 */
[----:B------:R-:W-:Y:S01]  /*00e0*/  BAR.SYNC.DEFER_BLOCKING 0x0 ;  /* 0x0000000000007b1d */ /* 0x000fe20000010000 */
[----:B------:R-:W-:-:S13]  /*00f0*/  ISETP.GE.U32.AND P0, PT, R11, UR5, PT ;  /* 0x000000050b007c0c */ /* 0x000fda000bf06070 */
[----:B01----:R-:W-:Y:S05]  /*0100*/  @P0 BRA `(.L_x_1) ;  /* 0x0000000c00a40947 */ /* 0x003fea0003800000 */
[----:B------:R-:W0:Y:S08]  /*0110*/  LDC.64 R2, c[0x0][0x398] ;  /* 0x0000e600ff027b82 */ /* 0x000e300000000a00 */
[----:B------:R-:W1:Y:S08]  /*0120*/  LDC.64 R4, c[0x0][0x380] ;  /* 0x0000e000ff047b82 */ /* 0x000e700000000a00 */
[----:B------:R-:W2:Y:S01]  /*0130*/  LDC.64 R6, c[0x0][0x388] ;  /* 0x0000e200ff067b82 */ /* 0x000ea20000000a00 */
[----:B0-----:R-:W-:-:S05]  /*0140*/  IMAD.WIDE.U32 R2, R11, 0x30, R2 ;  /* 0x000000300b027825 */ /* 0x001fca00078e0002 */
[----:B------:R-:W3:Y:S01]  /*0150*/  LDG.E R23, desc[UR6][R2.64+0x18] ;  /* 0x0000180602177981 */ /* 0x000ee2000c1e1900 */
[----:B-1----:R-:W-:-:S05]  /*0160*/  IMAD.WIDE.U32 R4, R11, 0x4, R4 ;  /* 0x000000040b047825 */ /* 0x002fca00078e0004 */
[----:B------:R-:W4:Y:S01]  /*0170*/  LDG.E R22, desc[UR6][R4.64] ;  /* 0x0000000604167981 */ /* 0x000f22000c1e1900 */
[----:B--2---:R-:W-:-:S05]  /*0180*/  IMAD.WIDE.U32 R6, R11, 0x4, R6 ;  /* 0x000000040b067825 */ /* 0x004fca00078e0006 */
[----:B------:R-:W2:Y:S01]  /*0190*/  LDG.E R13, desc[UR6][R6.64] ;  /* 0x00000006060d7981 */ /* 0x000ea2000c1e1900 */
[----:B------:R-:W-:Y:S01]  /*01a0*/  BSSY.RECONVERGENT B1, `(.L_x_2) ;  /* 0x0000055000017945 */ /* 0x000fe20003800200 */
[----:B---3--:R-:W-:Y:S02]  /*01b0*/  ISETP.NE.AND P0, PT, R23, 0x1, PT ;  /* 0x000000011700780c */ /* 0x008fe40003f05270 */
[----:B----4-:R-:W-:Y:S02]  /*01c0*/  PRMT R10, R22, 0x7610, R10 ;  /* 0x00007610160a7816 */ /* 0x010fe4000000000a */
[----:B--2---:R-:W-:-:S09]  /*01d0*/  PRMT R12, R13, 0x7610, R12 ;  /* 0x000076100d0c7816 */ /* 0x004fd2000000000c */
[----:B------:R-:W-:Y:S05]  /*01e0*/  @!P0 BRA `(.L_x_3) ;  /* 0x0000000400348947 */ /* 0x000fea0003800000 */
[----:B------:R-:W2:Y:S04]  /*01f0*/  LDG.E.64 R18, desc[UR6][R2.64] ;  /* 0x0000000602127981 */ /* 0x000ea8000c1e1b00 */
[----:B------:R-:W3:Y:S04]  /*0200*/  LDG.E.64 R14, desc[UR6][R2.64+0x10] ;  /* 0x00001006020e7981 */ /* 0x000ee8000c1e1b00 */
[----:B------:R-:W4:Y:S01]  /*0210*/  LDG.E.64 R20, desc[UR6][R2.64+0x8] ;  /* 0x0000080602147981 */ /* 0x000f22000c1e1b00 */
[----:B------:R-:W-:Y:S01]  /*0220*/  IMAD.MOV.U32 R24, RZ, RZ, 0x3e055027 ;  /* 0x3e055027ff187424 */ /* 0x000fe200078e00ff */
[----:B------:R-:W-:Y:S01]  /*0230*/  BSSY.RECONVERGENT B2, `(.L_x_4) ;  /* 0x000003f000027945 */ /* 0x000fe20003800200 */
[----:B--2---:R-:W-:-:S04]  /*0240*/  SHF.R.U32.HI R0, RZ, 0x2, R19 ;  /* 0x00000002ff007819 */ /* 0x004fc80000011613 */
[----:B------:R-:W-:Y:S01]  /*0250*/  LOP3.LUT R0, R0, R19, RZ, 0x3c, !PT ;  /* 0x0000001300007212 */ /* 0x000fe200078e3cff */
[----:B---3--:R0:W-:Y:S01]  /*0260*/  STG.E.64 desc[UR6][R2.64+0x8], R14 ;  /* 0x0000080e02007986 */ /* 0x0081e2000c101b06 */
[----:B------:R-:W-:-:S03]  /*0270*/  SHF.L.U32 R17, R15, 0x4, RZ ;  /* 0x000000040f117819 */ /* 0x000fc600000006ff */
[----:B------:R-:W-:-:S05]  /*0280*/  IMAD.SHL.U32 R16, R0, 0x2, RZ ;  /* 0x0000000200107824 */ /* 0x000fca00078e00ff */
[----:B------:R-:W-:Y:S01]  /*0290*/  LOP3.LUT R16, R0, R16, R17, 0x96, !PT ;  /* 0x0000001000107212 */ /* 0x000fe200078e9611 */
[----:B------:R-:W-:-:S03]  /*02a0*/  HFMA2 R17, -RZ, RZ, 0.1171875, 0 ;  /* 0x2f800000ff117431 */ /* 0x000fc600000001ff */
[----:B------:R-:W-:-:S04]  /*02b0*/  LOP3.LUT R16, R16, R15, RZ, 0x3c, !PT ;  /* 0x0000000f10107212 */ /* 0x000fc800078e3cff */
[----:B------:R-:W-:-:S04]  /*02c0*/  IADD3 R0, PT, PT, R18, 0x587c5, R16 ;  /* 0x000587c512007810 */ /* 0x000fc80007ffe010 */
[----:B------:R-:W-:-:S05]  /*02d0*/  I2FP.F32.U32 R0, R0 ;  /* 0x0000000000007245 */ /* 0x000fca0000201000 */
[----:B------:R-:W-:-:S05]  /*02e0*/  FFMA R0, R0, R17, 1.1641532182693481445e-10 ;  /* 0x2f00000000007423 */ /* 0x000fca0000000011 */
[----:B------:R-:W-:-:S13]  /*02f0*/  FSETP.GEU.AND P0, PT, R0, 1.175494350822287508e-38, PT ;  /* 0x008000000000780b */ /* 0x000fda0003f0e000 */
[----:B------:R-:W-:-:S04]  /*0300*/  @!P0 FMUL R0, R0, 8388608 ;  /* 0x4b00000000008820 */ /* 0x000fc80000400000 */
[----:B------:R-:W-:-:S05]  /*0310*/  VIADD R19, R0, 0xc0d55555 ;  /* 0xc0d5555500137836 */ /* 0x000fca0000000000 */
[----:B------:R-:W-:-:S04]  /*0320*/  LOP3.LUT R19, R19, 0xff800000, RZ, 0xc0, !PT ;  /* 0xff80000013137812 */ /* 0x000fc800078ec0ff */
[-C--:B------:R-:W-:Y:S02]  /*0330*/  IADD3 R17, PT, PT, R0, -R19.reuse, RZ ;  /* 0x8000001300117210 */ /* 0x080fe40007ffe0ff */
[----:B------:R-:W-:Y:S02]  /*0340*/  I2FP.F32.S32 R25, R19 ;  /* 0x0000001300197245 */ /* 0x000fe40000201400 */
[----:B----4-:R-:W-:Y:S01]  /*0350*/  SHF.R.U32.HI R19, RZ, 0x2, R20 ;  /* 0x00000002ff137819 */ /* 0x010fe20000011614 */
[----:B------:R-:W-:-:S03]  /*0360*/  FADD R17, R17, -1 ;  /* 0xbf80000011117421 */ /* 0x000fc60000000000 */
[----:B------:R-:W-:Y:S01]  /*0370*/  LOP3.LUT R19, R19, R20, RZ, 0x3c, !PT ;  /* 0x0000001413137212 */ /* 0x000fe200078e3cff */
[----:B------:R-:W-:Y:S01]  /*0380*/  FFMA R24, R17, -R24, 0.14084610342979431152 ;  /* 0x3e1039f611187423 */ /* 0x000fe20000000818 */
[----:B------:R-:W-:-:S03]  /*0390*/  IMAD.SHL.U32 R20, R16, 0x10, RZ ;  /* 0x0000001010147824 */ /* 0x000fc600078e00ff */
[----:B------:R-:W-:-:S04]  /*03a0*/  FFMA R24, R17, R24, -0.12148627638816833496 ;  /* 0xbdf8cdcc11187423 */ /* 0x000fc80000000018 */
[----:B------:R-:W-:-:S04]  /*03b0*/  FFMA R24, R17, R24, 0.13980610668659210205 ;  /* 0x3e0f295511187423 */ /* 0x000fc80000000018 */
[----:B------:R-:W-:-:S04]  /*03c0*/  FFMA R24, R17, R24, -0.16684235632419586182 ;  /* 0xbe2ad8b911187423 */ /* 0x000fc80000000018 */
[----:B------:R-:W-:-:S04]  /*03d0*/  FFMA R24, R17, R24, 0.20012299716472625732 ;  /* 0x3e4ced0b11187423 */ /* 0x000fc80000000018 */
[----:B------:R-:W-:-:S04]  /*03e0*/  FFMA R24, R17, R24, -0.24999669194221496582 ;  /* 0xbe7fff2211187423 */ /* 0x000fc80000000018 */
[C---:B------:R-:W-:Y:S01]  /*03f0*/  FFMA R26, R17.reuse, R24, 0.33333182334899902344 ;  /* 0x3eaaaa78111a7423 */ /* 0x040fe20000000018 */
[----:B------:R-:W-:Y:S02]  /*0400*/  FSEL R24, RZ, -23, P0 ;  /* 0xc1b80000ff187808 */ /* 0x000fe40000000000 */
[----:B------:R-:W-:Y:S01]  /*0410*/  ISETP.GT.U32.AND P0, PT, R0, 0x7f7fffff, PT ;  /* 0x7f7fffff0000780c */ /* 0x000fe20003f04070 */
[----:B------:R-:W-:Y:S02]  /*0420*/  FFMA R26, R17, R26, -0.5 ;  /* 0xbf000000111a7423 */ /* 0x000fe4000000001a */
[----:B------:R-:W-:Y:S02]  /*0430*/  FFMA R24, R25, 1.1920928955078125e-07, R24 ;  /* 0x3400000019187823 */ /* 0x000fe40000000018 */
[----:B------:R-:W-:-:S04]  /*0440*/  FMUL R26, R17, R26 ;  /* 0x0000001a111a7220 */ /* 0x000fc80000400000 */
[----:B------:R-:W-:Y:S01]  /*0450*/  FFMA R25, R17, R26, R17 ;  /* 0x0000001a11197223 */ /* 0x000fe20000000011 */
[----:B------:R-:W-:-:S03]  /*0460*/  SHF.L.U32 R17, R19, 0x1, RZ ;  /* 0x0000000113117819 */ /* 0x000fc600000006ff */
[----:B------:R-:W-:Y:S01]  /*0470*/  FFMA R24, R24, 0.69314718246459960938, R25 ;  /* 0x3f31721818187823 */ /* 0x000fe20000000019 */
[----:B------:R-:W-:Y:S02]  /*0480*/  MOV R25, 0x7f800000 ;  /* 0x7f80000000197802 */ /* 0x000fe40000000f00 */
[----:B------:R-:W-:Y:S01]  /*0490*/  LOP3.LUT R17, R19, R17, R20, 0x96, !PT ;  /* 0x0000001113117212 */ /* 0x000fe200078e9614 */
[----:B------:R-:W-:Y:S02]  /*04a0*/  VIADD R20, R18, 0xb0f8a ;  /* 0x000b0f8a12147836 */ /* 0x000fe40000000000 */
[C---:B------:R-:W-:Y:S01]  /*04b0*/  @P0 FFMA R24, R0.reuse, R25, +INF ;  /* 0x7f80000000180423 */ /* 0x040fe20000000019 */
[----:B------:R-:W-:Y:S01]  /*04c0*/  FSETP.NEU.AND P0, PT, R0, RZ, PT ;  /* 0x000000ff0000720b */ /* 0x000fe20003f0d000 */
[----:B------:R-:W-:Y:S01]  /*04d0*/  HFMA2 R25, -RZ, RZ, 0.1495361328125, 0.0004794597625732421875 ;  /* 0x30c90fdbff197431 */ /* 0x000fe200000001ff */
[----:B------:R-:W-:Y:S01]  /*04e0*/  LOP3.LUT R17, R17, R16, RZ, 0x3c, !PT ;  /* 0x0000001011117212 */ /* 0x000fe200078e3cff */
[----:B------:R-:W-:Y:S01]  /*04f0*/  FMUL R24, R24, -2 ;  /* 0xc000000018187820 */ /* 0x000fe20000400000 */
[----:B------:R0:W-:Y:S03]  /*0500*/  STG.E.64 desc[UR6][R2.64], R20 ;  /* 0x0000001402007986 */ /* 0x0001e6000c101b06 */
[----:B------:R-:W-:Y:S01]  /*0510*/  IMAD.IADD R0, R17, 0x1, R20 ;  /* 0x0000000111007824 */ /* 0x000fe200078e0214 */
[----:B------:R-:W-:Y:S01]  /*0520*/  FSEL R24, R24, +INF , P0 ;  /* 0x7f80000018187808 */ /* 0x000fe20000000000 */
[----:B------:R0:W-:Y:S03]  /*0530*/  STG.E.64 desc[UR6][R2.64+0x10], R16 ;  /* 0x0000101002007986 */ /* 0x0001e6000c101b06 */
[----:B------:R-:W-:Y:S01]  /*0540*/  IADD3 R18, PT, PT, R24, -0xd000000, RZ ;  /* 0xf300000018127810 */ /* 0x000fe20007ffe0ff */
[----:B------:R0:W1:Y:S01]  /*0550*/  MUFU.RSQ R19, R24 ;  /* 0x0000001800137308 */ /* 0x0000620000001400 */
[----:B------:R-:W-:-:S02]  /*0560*/  I2FP.F32.U32 R0, R0 ;  /* 0x0000000000007245 */ /* 0x000fc40000201000 */
[----:B------:R-:W-:-:S03]  /*0570*/  ISETP.GT.U32.AND P0, PT, R18, 0x727fffff, PT ;  /* 0x727fffff1200780c */ /* 0x000fc60003f04070 */
[----:B------:R-:W-:-:S10]  /*0580*/  FFMA R18, R0, R25, 7.314590599882819788e-10 ;  /* 0x30490fdb00127423 */ /* 0x000fd40000000019 */
[----:B0-----:R-:W-:Y:S05]  /*0590*/  @!P0 BRA `(.L_x_5) ;  /* 0x0000000000108947 */ /* 0x001fea0003800000 */
[----:B------:R-:W-:Y:S01]  /*05a0*/  IMAD.MOV.U32 R0, RZ, RZ, R24 ;  /* 0x000000ffff007224 */ /* 0x000fe200078e0018 */
[----:B------:R-:W-:-:S07]  /*05b0*/  MOV R14, 0x5d0 ;  /* 0x000005d0000e7802 */ /* 0x000fce0000000f00 */
[----:B-1----:R-:W-:Y:S05]  /*05c0*/  CALL.REL.NOINC `($__internal_0_$__cuda_sm20_sqrt_rn_f32_slowpath) ;  /* 0x0000000800b87944 */ /* 0x002fea0003c00000 */
[----:B------:R-:W-:Y:S05]  /*05d0*/  BRA `(.L_x_6) ;  /* 0x0000000000107947 */ /* 0x000fea0003800000 */
.L_x_5:
[----:B-1----:R-:W-:Y:S01]  /*05e0*/  FMUL.FTZ R15, R24, R19 ;  /* 0x00000013180f7220 */ /* 0x002fe20000410000 */
[----:B------:R-:W-:-:S03]  /*05f0*/  FMUL.FTZ R19, R19, 0.5 ;  /* 0x3f00000013137820 */ /* 0x000fc60000410000 */
[----:B------:R-:W-:-:S04]  /*0600*/  FFMA R0, -R15, R15, R24 ;  /* 0x0000000f0f007223 */ /* 0x000fc80000000118 */
[----:B------:R-:W-:-:S07]  /*0610*/  FFMA R0, R0, R19, R15 ;  /* 0x0000001300007223 */ /* 0x000fce000000000f */
.L_x_6:
[----:B------:R-:W-:Y:S05]  /*0620*/  BSYNC.RECONVERGENT B2 ;  /* 0x0000000000027941 */ /* 0x000fea0003800200 */
.L_x_4:
[----:B------:R-:W-:Y:S01]  /*0630*/  FMUL.RZ R18, R18, 0.15915493667125701904 ;  /* 0x3e22f98312127820 */ /* 0x000fe2000040c000 */
[----:B------:R-:W-:-:S03]  /*0640*/  MOV R19, 0x1 ;  /* 0x0000000100137802 */ /* 0x000fc60000000f00 */
[----:B------:R-:W0:Y:S02]  /*0650*/  MUFU.COS R15, R18 ;  /* 0x00000012000f7308 */ /* 0x000e240000000000 */
[----:B------:R1:W-:Y:S06]  /*0660*/  STG.E desc[UR6][R2.64+0x18], R19 ;  /* 0x0000181302007986 */ /* 0x0003ec000c101906 */
[----:B------:R-:W2:Y:S01]  /*0670*/  MUFU.SIN R17, R18 ;  /* 0x0000001200117308 */ /* 0x000ea20000000400 */
[----:B0-----:R-:W-:-:S05]  /*0680*/  FMUL R15, R15, R0 ;  /* 0x000000000f0f7220 */ /* 0x001fca0000400000 */
[----:B------:R1:W-:Y:S01]  /*0690*/  STG.E desc[UR6][R2.64+0x20], R15 ;  /* 0x0000200f02007986 */ /* 0x0003e2000c101906 */
[----:B--2---:R-:W-:Y:S01]  /*06a0*/  FMUL R0, R17, R0 ;  /* 0x0000000011007220 */ /* 0x004fe20000400000 */
[----:B------:R-:W-:Y:S06]  /*06b0*/  BRA `(.L_x_7) ;  /* 0x00000000000c7947 */ /* 0x000fec0003800000 */
.L_x_3:
[----:B------:R-:W2:Y:S04]  /*06c0*/  LDG.E R15, desc[UR6][R2.64+0x20] ;  /* 0x00002006020f7981 */ /* 0x000ea8000c1e1900 */
[----:B------:R0:W-:Y:S02]  /*06d0*/  STG.E desc[UR6][R2.64+0x18], RZ ;  /* 0x000018ff02007986 */ /* 0x0001e4000c101906 */
[----:B0-2---:R-:W-:-:S07]  /*06e0*/  IMAD.MOV.U32 R0, RZ, RZ, R15 ;  /* 0x000000ffff007224 */ /* 0x005fce00078e000f */
.L_x_7:
[----:B------:R-:W-:Y:S05]  /*06f0*/  BSYNC.RECONVERGENT B1 ;  /* 0x0000000000017941 */ /* 0x000fea0003800200 */
.L_x_2:
[----:B------:R-:W-:Y:S01]  /*0700*/  HSETP2.GTU.AND P0, PT, R10.H0_H0, RZ.H0_H0, PT ;  /* 0x200000ff0a007234 */ /* 0x000fe20003f0c800 */
[----:B------:R-:W-:Y:S01]  /*0710*/  HFMA2 R14, -RZ, RZ, 0, 20 ;  /* 0x00004d00ff0e7431 */ /* 0x000fe200000001ff */
[----:B------:R-:W-:Y:S01]  /*0720*/  F2FP.F16.F32.PACK_AB R0, RZ, R0 ;  /* 0x00000000ff00723e */ /* 0x000fe200000000ff */
[----:B------:R-:W-:Y:S01]  /*0730*/  BSSY.RECONVERGENT B1, `(.L_x_8) ;  /* 0x0000018000017945 */ /* 0x000fe20003800200 */
[----:B------:R-:W-:-:S03]  /*0740*/  PRMT R22, R22, 0x7632, R22 ;  /* 0x0000763216167816 */ /* 0x000fc60000000016 */
[----:B------:R-:W-:-:S04]  /*0750*/  HADD2 R0, R0.H0_H0, RZ.H0_H0 ;  /* 0x200000ff00007230 */ /* 0x000fc80000000800 */
[----:B------:R-:W-:Y:S02]  /*0760*/  HADD2 R0, R0.H0_H0, RZ.H0_H0 ;  /* 0x200000ff00007230 */ /* 0x000fe40000000800 */
[----:B------:R-:W-:Y:S02]  /*0770*/  @!P0 PRMT R10, R10, 0x5410, R14 ;  /* 0x000054100a0a8816 */ /* 0x000fe4000000000e */
[----:B------:R-:W-:-:S04]  /*0780*/  @!P0 HADD2 R0, R0.H0_H0, RZ.H0_H0 ;  /* 0x200000ff00008230 */ /* 0x000fc80000000800 */
[----:B------:R-:W-:Y:S02]  /*0790*/  @!P0 HFMA2 R0, R0.H0_H0, R10.H1_H1, -49, -49 ;  /* 0xd220d22000008431 */ /* 0x000fe4000006080a */
[----:B------:R-:W-:Y:S02]  /*07a0*/  @P0 HADD2 R10, R10.H0_H0, -1, -1 ;  /* 0xbc00bc000a0a0430 */ /* 0x000fe40000000800 */
[----:B------:R-:W-:-:S03]  /*07b0*/  @!P0 HADD2 R14, R0.H0_H0, -R12.H0_H0 ;  /* 0xa000000c000e8230 */ /* 0x000fc60000000800 */
[----:B------:R-:W-:Y:S01]  /*07c0*/  HSETP2.GTU.AND P1, PT, R10.H0_H0, RZ.H0_H0, PT ;  /* 0x200000ff0a007234 */ /* 0x000fe20003f2c800 */
[----:B------:R-:W-:-:S05]  /*07d0*/  @!P0 HFMA2 R12, R14.H0_H0, -0.951171875, -0.951171875, R0.H0_H0 ;  /* 0xbb9cbb9c0e0c8831 */ /* 0x000fca0000040800 */
[----:B------:R-:W-:-:S05]  /*07e0*/  HSETP2.GE.AND P0, PT, R12.H0_H0, -50, -50, PT ;  /* 0xd240d2400c007434 */ /* 0x000fca0003f06800 */
[----:B------:R-:W-:Y:S02]  /*07f0*/  PLOP3.LUT P0, PT, P1, P0, PT, 0xf2, 0x2f ;  /* 0x00000000002f781c */ /* 0x000fe40000f01e72 */
[----:B------:R-:W-:Y:S02]  /*0800*/  ISETP.NE.AND P1, PT, R23, 0x1, PT ;  /* 0x000000011700780c */ /* 0x000fe40003f25270 */
[----:B------:R-:W-:-:S04]  /*0810*/  SHF.R.U32.HI R23, RZ, 0x2, R8 ;  /* 0x00000002ff177819 */ /* 0x000fc80000011608 */
[----:B------:R-:W-:-:S05]  /*0820*/  LOP3.LUT R23, R23, 0xfc, RZ, 0xc0, !PT ;  /* 0x000000fc17177812 */ /* 0x000fca00078ec0ff */
[----:B------:R-:W-:Y:S05]  /*0830*/  @P0 BRA `(.L_x_9) ;  /* 0x00000000001c0947 */ /* 0x000fea0003800000 */
[----:B------:R-:W-:Y:S01]  /*0840*/  IMAD.SHL.U32 R0, R8, 0x2, RZ ;  /* 0x0000000208007824 */ /* 0x000fe200078e00ff */
[----:B------:R-:W-:Y:S01]  /*0850*/  MOV R17, 0x1 ;  /* 0x0000000100117802 */ /* 0x000fe20000000f00 */
[----:B------:R-:W-:-:S03]  /*0860*/  HADD2 R12, -RZ.H0_H0, 5, -60 ;  /* 0x4500d380ff0c7430 */ /* 0x000fc60000000900 */
[----:B------:R-:W-:Y:S02]  /*0870*/  LOP3.LUT R0, R0, 0x1e, RZ, 0xc0, !PT ;  /* 0x0000001e00007812 */ /* 0x000fe400078ec0ff */
[----:B------:R-:W-:Y:S02]  /*0880*/  PRMT R10, R12, 0x7632, R10 ;  /* 0x000076320c0a7816 */ /* 0x000fe4000000000a */
[----:B------:R-:W-:-:S05]  /*0890*/  SHF.L.U32 R0, R17, R0, RZ ;  /* 0x0000000011007219 */ /* 0x000fca00000006ff */
[----:B------:R0:W-:Y:S02]  /*08a0*/  ATOMS.OR RZ, [R23+UR4], R0 ;  /* 0x0000000017ff798c */ /* 0x0001e4000b000004 */
.L_x_9:
[----:B------:R-:W-:Y:S05]  /*08b0*/  BSYNC.RECONVERGENT B1 ;  /* 0x0000000000017941 */ /* 0x000fea0003800200 */
.L_x_8:
[----:B------:R-:W-:Y:S01]  /*08c0*/  BSSY.RECONVERGENT B1, `(.L_x_10) ;  /* 0x0000050000017945 */ /* 0x000fe20003800200 */
[----:B------:R-:W-:Y:S01]  /*08d0*/  PRMT R13, R13, 0x7632, R13 ;  /* 0x000076320d0d7816 */ /* 0x000fe2000000000d */
[----:B------:R-:W-:Y:S02]  /*08e0*/  IMAD.MOV.U32 R17, RZ, RZ, RZ ;  /* 0x000000ffff117224 */ /* 0x000fe400078e00ff */
[----:B------:R-:W-:Y:S05]  /*08f0*/  @P1 BRA `(.L_x_11) ;  /* 0x0000000400301947 */ /* 0x000fea0003800000 */
[----:B-1----:R-:W0:Y:S04]  /*0900*/  LDG.E.64 R18, desc[UR6][R2.64] ;  /* 0x0000000602127981 */ /* 0x002e28000c1e1b00 */
[----:B------:R-:W2:Y:S04]  /*0910*/  LDG.E.64 R16, desc[UR6][R2.64+0x10] ;  /* 0x0000100602107981 */ /* 0x000ea8000c1e1b00 */
[----:B------:R-:W3:Y:S01]  /*0920*/  LDG.E.64 R20, desc[UR6][R2.64+0x8] ;  /* 0x0000080602147981 */ /* 0x000ee2000c1e1b00 */
[----:B------:R-:W-:Y:S01]  /*0930*/  IMAD.MOV.U32 R24, RZ, RZ, 0x3e055027 ;  /* 0x3e055027ff187424 */ /* 0x000fe200078e00ff */
[----:B------:R-:W-:Y:S01]  /*0940*/  MOV R27, 0x7f800000 ;  /* 0x7f800000001b7802 */ /* 0x000fe20000000f00 */
[----:B------:R-:W-:Y:S01]  /*0950*/  BSSY.RECONVERGENT B2, `(.L_x_12) ;  /* 0x000003f000027945 */ /* 0x000fe20003800200 */
[----:B0-----:R-:W-:-:S04]  /*0960*/  SHF.R.U32.HI R0, RZ, 0x2, R19 ;  /* 0x00000002ff007819 */ /* 0x001fc80000011613 */
[----:B------:R-:W-:Y:S01]  /*0970*/  LOP3.LUT R0, R0, R19, RZ, 0x3c, !PT ;  /* 0x0000001300007212 */ /* 0x000fe200078e3cff */
[----:B--2---:R0:W-:Y:S01]  /*0980*/  STG.E.64 desc[UR6][R2.64+0x8], R16 ;  /* 0x0000081002007986 */ /* 0x0041e2000c101b06 */
[----:B------:R-:W-:Y:S02]  /*0990*/  SHF.L.U32 R15, R17, 0x4, RZ ;  /* 0x00000004110f7819 */ /* 0x000fe400000006ff */
[----:B---3--:R-:W-:Y:S01]  /*09a0*/  SHF.R.U32.HI R25, RZ, 0x2, R20 ;  /* 0x00000002ff197819 */ /* 0x008fe20000011614 */
[----:B------:R-:W-:-:S03]  /*09b0*/  IMAD.SHL.U32 R14, R0, 0x2, RZ ;  /* 0x00000002000e7824 */ /* 0x000fc600078e00ff */
[----:B------:R-:W-:Y:S02]  /*09c0*/  LOP3.LUT R20, R25, R20, RZ, 0x3c, !PT ;  /* 0x0000001419147212 */ /* 0x000fe400078e3cff */
[----:B------:R-:W-:Y:S02]  /*09d0*/  LOP3.LUT R14, R0, R14, R15, 0x96, !PT ;  /* 0x0000000e000e7212 */ /* 0x000fe400078e960f */
[----:B------:R-:W-:Y:S02]  /*09e0*/  MOV R15, 0x2f800000 ;  /* 0x2f800000000f7802 */ /* 0x000fe40000000f00 */
        /* <DEDUP_REMOVED lines=9> */
[----:B------:R-:W-:-:S03]  /*0a80*/  I2FP.F32.S32 R19, R19 ;  /* 0x0000001300137245 */ /* 0x000fc60000201400 */
[----:B------:R-:W-:-:S04]  /*0a90*/  FADD R15, R15, -1 ;  /* 0xbf8000000f0f7421 */ /* 0x000fc80000000000 */
[----:B------:R-:W-:-:S04]  /*0aa0*/  FFMA R24, R15, -R24, 0.14084610342979431152 ;  /* 0x3e1039f60f187423 */ /* 0x000fc80000000818 */
[----:B------:R-:W-:-:S04]  /*0ab0*/  FFMA R24, R15, R24, -0.12148627638816833496 ;  /* 0xbdf8cdcc0f187423 */ /* 0x000fc80000000018 */
[----:B------:R-:W-:-:S04]  /*0ac0*/  FFMA R24, R15, R24, 0.13980610668659210205 ;  /* 0x3e0f29550f187423 */ /* 0x000fc80000000018 */
[----:B------:R-:W-:-:S04]  /*0ad0*/  FFMA R24, R15, R24, -0.16684235632419586182 ;  /* 0xbe2ad8b90f187423 */ /* 0x000fc80000000018 */
[----:B------:R-:W-:-:S04]  /*0ae0*/  FFMA R24, R15, R24, 0.20012299716472625732 ;  /* 0x3e4ced0b0f187423 */ /* 0x000fc80000000018 */
[----:B------:R-:W-:-:S04]  /*0af0*/  FFMA R24, R15, R24, -0.24999669194221496582 ;  /* 0xbe7fff220f187423 */ /* 0x000fc80000000018 */
[----:B------:R-:W-:-:S04]  /*0b00*/  FFMA R24, R15, R24, 0.33333182334899902344 ;  /* 0x3eaaaa780f187423 */ /* 0x000fc80000000018 */
[C---:B------:R-:W-:Y:S01]  /*0b10*/  FFMA R26, R15.reuse, R24, -0.5 ;  /* 0xbf0000000f1a7423 */ /* 0x040fe20000000018 */
[----:B------:R-:W-:Y:S02]  /*0b20*/  FSEL R24, RZ, -23, P0 ;  /* 0xc1b80000ff187808 */ /* 0x000fe40000000000 */
[----:B------:R-:W-:Y:S01]  /*0b30*/  ISETP.GT.U32.AND P0, PT, R0, 0x7f7fffff, PT ;  /* 0x7f7fffff0000780c */ /* 0x000fe20003f04070 */
[----:B------:R-:W-:Y:S02]  /*0b40*/  FMUL R26, R15, R26 ;  /* 0x0000001a0f1a7220 */ /* 0x000fe40000400000 */
[----:B------:R-:W-:Y:S01]  /*0b50*/  FFMA R24, R19, 1.1920928955078125e-07, R24 ;  /* 0x3400000013187823 */ /* 0x000fe20000000018 */
[----:B------:R-:W-:Y:S01]  /*0b60*/  SHF.L.U32 R19, R20, 0x1, RZ ;  /* 0x0000000114137819 */ /* 0x000fe200000006ff */
[----:B------:R-:W-:Y:S01]  /*0b70*/  FFMA R25, R15, R26, R15 ;  /* 0x0000001a0f197223 */ /* 0x000fe2000000000f */
[----:B------:R-:W-:-:S03]  /*0b80*/  IMAD.SHL.U32 R15, R14, 0x10, RZ ;  /* 0x000000100e0f7824 */ /* 0x000fc600078e00ff */
[----:B------:R-:W-:Y:S01]  /*0b90*/  FFMA R24, R24, 0.69314718246459960938, R25 ;  /* 0x3f31721818187823 */ /* 0x000fe20000000019 */
[----:B------:R-:W-:Y:S01]  /*0ba0*/  HFMA2 R25, -RZ, RZ, 0.1495361328125, 0.0004794597625732421875 ;  /* 0x30c90fdbff197431 */ /* 0x000fe200000001ff */
[----:B------:R-:W-:Y:S01]  /*0bb0*/  LOP3.LUT R15, R20, R19, R15, 0x96, !PT ;  /* 0x00000013140f7212 */ /* 0x000fe200078e960f */
[----:B------:R-:W-:Y:S02]  /*0bc0*/  VIADD R20, R18, 0xb0f8a ;  /* 0x000b0f8a12147836 */ /* 0x000fe40000000000 */
[C---:B------:R-:W-:Y:S01]  /*0bd0*/  @P0 FFMA R24, R0.reuse, R27, +INF ;  /* 0x7f80000000180423 */ /* 0x040fe2000000001b */
[----:B------:R-:W-:Y:S02]  /*0be0*/  FSETP.NEU.AND P0, PT, R0, RZ, PT ;  /* 0x000000ff0000720b */ /* 0x000fe40003f0d000 */
        /* <DEDUP_REMOVED lines=15> */
[----:B------:R-:W-:Y:S01]  /*0ce0*/  MOV R15, R0 ;  /* 0x00000000000f7202 */ /* 0x000fe20000000f00 */
[----:B------:R-:W-:Y:S06]  /*0cf0*/  BRA `(.L_x_14) ;  /* 0x0000000000107947 */ /* 0x000fec0003800000 */
.L_x_13:
[----:B-1----:R-:W-:Y:S01]  /*0d00*/  FMUL.FTZ R15, R24, R19 ;  /* 0x00000013180f7220 */ /* 0x002fe20000410000 */
[----:B------:R-:W-:-:S03]  /*0d10*/  FMUL.FTZ R19, R19, 0.5 ;  /* 0x3f00000013137820 */ /* 0x000fc60000410000 */
[----:B------:R-:W-:-:S04]  /*0d20*/  FFMA R24, -R15, R15, R24 ;  /* 0x0000000f0f187223 */ /* 0x000fc80000000118 */
[----:B------:R-:W-:-:S07]  /*0d30*/  FFMA R15, R24, R19, R15 ;  /* 0x00000013180f7223 */ /* 0x000fce000000000f */
.L_x_14:
[----:B------:R-:W-:Y:S05]  /*0d40*/  BSYNC.RECONVERGENT B2 ;  /* 0x0000000000027941 */ /* 0x000fea0003800200 */
.L_x_12:
[----:B------:R-:W-:Y:S01]  /*0d50*/  FMUL.RZ R18, R18, 0.15915493667125701904 ;  /* 0x3e22f98312127820 */ /* 0x000fe2000040c000 */
[----:B------:R-:W-:-:S03]  /*0d60*/  IMAD.MOV.U32 R17, RZ, RZ, 0x1 ;  /* 0x00000001ff117424 */ /* 0x000fc600078e00ff */
[----:B------:R-:W0:Y:S02]  /*0d70*/  MUFU.COS R0, R18 ;  /* 0x0000001200007308 */ /* 0x000e240000000000 */
[----:B0-----:R-:W-:-:S06]  /*0d80*/  FMUL R19, R0, R15 ;  /* 0x0000000f00137220 */ /* 0x001fcc0000400000 */
[----:B------:R-:W0:Y:S01]  /*0d90*/  MUFU.SIN R0, R18 ;  /* 0x0000001200007308 */ /* 0x000e220000000400 */
[----:B------:R2:W-:Y:S02]  /*0da0*/  STG.E desc[UR6][R2.64+0x20], R19 ;  /* 0x0000201302007986 */ /* 0x0005e4000c101906 */
[----:B0-2---:R-:W-:-:S07]  /*0db0*/  FMUL R15, R0, R15 ;  /* 0x0000000f000f7220 */ /* 0x005fce0000400000 */
.L_x_11:
[----:B------:R-:W-:Y:S05]  /*0dc0*/  BSYNC.RECONVERGENT B1 ;  /* 0x0000000000017941 */ /* 0x000fea0003800200 */
.L_x_10:
[----:B------:R-:W-:Y:S01]  /*0dd0*/  HSETP2.GTU.AND P0, PT, R22.H0_H0, RZ.H0_H0, PT ;  /* 0x200000ff16007234 */ /* 0x000fe20003f0c800 */
[----:B------:R-:W-:Y:S01]  /*0de0*/  HFMA2 R14, -RZ, RZ, 0, 20 ;  /* 0x00004d00ff0e7431 */ /* 0x000fe200000001ff */
[----:B-1----:R-:W-:Y:S01]  /*0df0*/  F2FP.F16.F32.PACK_AB R15, RZ, R15 ;  /* 0x0000000fff0f723e */ /* 0x002fe200000000ff */
[----:B------:R1:W-:Y:S01]  /*0e00*/  STG.E desc[UR6][R2.64+0x18], R17 ;  /* 0x0000181102007986 */ /* 0x0003e2000c101906 */
[----:B------:R-:W-:Y:S03]  /*0e10*/  BSSY.RECONVERGENT B1, `(.L_x_15) ;  /* 0x0000014000017945 */ /* 0x000fe60003800200 */
[----:B------:R-:W-:-:S04]  /*0e20*/  HADD2 R15, R15.H0_H0, RZ.H0_H0 ;  /* 0x200000ff0f0f7230 */ /* 0x000fc80000000800 */
[----:B0-----:R-:W-:Y:S02]  /*0e30*/  HADD2 R0, R15.H0_H0, RZ.H0_H0 ;  /* 0x200000ff0f007230 */ /* 0x001fe40000000800 */
[----:B------:R-:W-:Y:S01]  /*0e40*/  @!P0 PRMT R10, R10, 0x5410, R14 ;  /* 0x000054100a0a8816 */ /* 0x000fe2000000000e */
[----:B------:R-:W-:Y:S02]  /*0e50*/  @P0 HADD2 R22, R22.H0_H0, -1, -1 ;  /* 0xbc00bc0016160430 */ /* 0x000fe40000000800 */
[----:B------:R-:W-:-:S03]  /*0e60*/  @!P0 HADD2 R0, R0.H0_H0, RZ.H0_H0 ;  /* 0x200000ff00008230 */ /* 0x000fc60000000800 */
[----:B------:R-:W-:Y:S01]  /*0e70*/  HSETP2.GTU.AND P1, PT, R22.H0_H0, RZ.H0_H0, PT ;  /* 0x200000ff16007234 */ /* 0x000fe20003f2c800 */
[----:B------:R-:W-:-:S04]  /*0e80*/  @!P0 HFMA2 R0, R0.H0_H0, R10.H1_H1, -49, -49 ;  /* 0xd220d22000008431 */ /* 0x000fc8000006080a */
[----:B------:R-:W-:-:S04]  /*0e90*/  @!P0 HADD2 R14, R0.H0_H0, -R13.H0_H0 ;  /* 0xa000000d000e8230 */ /* 0x000fc80000000800 */
[----:B------:R-:W-:-:S05]  /*0ea0*/  @!P0 HFMA2 R13, R14.H0_H0, -0.951171875, -0.951171875, R0.H0_H0 ;  /* 0xbb9cbb9c0e0d8831 */ /* 0x000fca0000040800 */
[----:B------:R-:W-:-:S05]  /*0eb0*/  HSETP2.GE.AND P0, PT, R13.H0_H0, -50, -50, PT ;  /* 0xd240d2400d007434 */ /* 0x000fca0003f06800 */
[----:B------:R-:W-:-:S13]  /*0ec0*/  PLOP3.LUT P0, PT, P1, P0, PT, 0xf2, 0x2f ;  /* 0x00000000002f781c */ /* 0x000fda0000f01e72 */
[----:B-1----:R-:W-:Y:S05]  /*0ed0*/  @P0 BRA `(.L_x_16) ;  /* 0x00000000001c0947 */ /* 0x002fea0003800000 */
[----:B------:R-:W-:Y:S01]  /*0ee0*/  IMAD.SHL.U32 R2, R8, 0x2, RZ ;  /* 0x0000000208027824 */ /* 0x000fe200078e00ff */
[----:B------:R-:W-:Y:S01]  /*0ef0*/  MOV R0, 0x2 ;  /* 0x0000000200007802 */ /* 0x000fe20000000f00 */
[----:B------:R-:W-:-:S03]  /*0f00*/  HADD2 R13, -RZ.H0_H0, 5, -60 ;  /* 0x4500d380ff0d7430 */ /* 0x000fc60000000900 */
[----:B------:R-:W-:Y:S02]  /*0f10*/  LOP3.LUT R3, R2, 0x1e, RZ, 0xc0, !PT ;  /* 0x0000001e02037812 */ /* 0x000fe400078ec0ff */
[----:B------:R-:W-:Y:S02]  /*0f20*/  PRMT R22, R13, 0x7632, R22 ;  /* 0x000076320d167816 */ /* 0x000fe40000000016 */
[----:B------:R-:W-:-:S05]  /*0f30*/  SHF.L.U32 R0, R0, R3, RZ ;  /* 0x0000000300007219 */ /* 0x000fca00000006ff */
[----:B------:R0:W-:Y:S02]  /*0f40*/  ATOMS.OR RZ, [R23+UR4], R0 ;  /* 0x0000000017ff798c */ /* 0x0001e4000b000004 */
.L_x_16:
[----:B------:R-:W-:Y:S05]  /*0f50*/  BSYNC.RECONVERGENT B1 ;  /* 0x0000000000017941 */ /* 0x000fea0003800200 */
.L_x_15:
[----:B------:R-:W-:Y:S02]  /*0f60*/  PRMT R10, R10, 0x5410, R22 ;  /* 0x000054100a0a7816 */ /* 0x000fe40000000016 */
[----:B------:R-:W-:-:S03]  /*0f70*/  PRMT R12, R12, 0x5410, R13 ;  /* 0x000054100c0c7816 */ /* 0x000fc6000000000d */
[----:B------:R1:W-:Y:S04]  /*0f80*/  STG.E desc[UR6][R4.64], R10 ;  /* 0x0000000a04007986 */ /* 0x0003e8000c101906 */
[----:B------:R1:W-:Y:S02]  /*0f90*/  STG.E desc[UR6][R6.64], R12 ;  /* 0x0000000c06007986 */ /* 0x0003e4000c101906 */
.L_x_1:
[----:B------:R-:W-:Y:S05]  /*0fa0*/  BSYNC.RECONVERGENT B0 ;  /* 0x0000000000007941 */ /* 0x000fea0003800200 */
.L_x_0:
[----:B------:R-:W-:Y:S01]  /*0fb0*/  BAR.SYNC.DEFER_BLOCKING 0x0 ;  /* 0x0000000000007b1d */ /* 0x000fe20000010000 */
[----:B------:R-:W-:-:S13]  /*0fc0*/  ISETP.GT.U32.AND P0, PT, R8, 0x1, PT ;  /* 0x000000010800780c */ /* 0x000fda0003f04070 */
[----:B------:R-:W-:Y:S05]  /*0fd0*/  @P0 EXIT ;  /* 0x000000000000094d */ /* 0x000fea0003800000 */
[----:B------:R-:W2:Y:S01]  /*0fe0*/  LDCU UR4, c[0x0][0x3a0] ;  /* 0x00007400ff0477ac */ /* 0x000ea20008000800 */
[----:B------:R-:W-:Y:S01]  /*0ff0*/  LEA.HI R8, R11, R8, RZ, 0x1c ;  /* 0x000000080b087211 */ /* 0x000fe200078fe0ff */
[----:B--2---:R-:W-:-:S04]  /*1000*/  UIADD3 UR4, UPT, UPT, UR4, 0x1f, URZ ;  /* 0x0000001f04047890 */ /* 0x004fc8000fffe0ff */
[----:B------:R-:W-:-:S06]  /*1010*/  USHF.R.U32.HI UR4, URZ, 0x5, UR4 ;  /* 0x00000005ff047899 */ /* 0x000fcc0008011604 */
[----:B------:R-:W-:-:S13]  /*1020*/  ISETP.GE.U32.AND P0, PT, R8, UR4, PT ;  /* 0x0000000408007c0c */ /* 0x000fda000bf06070 */
[----:B------:R-:W-:Y:S05]  /*1030*/  @P0 EXIT ;  /* 0x000000000000094d */ /* 0x000fea0003800000 */
[----:B------:R-:W2:Y:S01]  /*1040*/  LDS R9, [R9] ;  /* 0x0000000009097984 */ /* 0x000ea20000000800 */
[----:B-1----:R-:W1:Y:S08]  /*1050*/  LDC R5, c[0x0][0x3a4] ;  /* 0x0000e900ff057b82 */ /* 0x002e700000000800 */
[----:B------:R-:W3:Y:S01]  /*1060*/  LDC.64 R2, c[0x0][0x390] ;  /* 0x0000e400ff027b82 */ /* 0x000ee20000000a00 */
[----:B-1----:R-:W-:-:S04]  /*1070*/  IMAD R5, R5, UR4, R8 ;  /* 0x0000000405057c24 */ /* 0x002fc8000f8e0208 */
[----:B---3--:R-:W-:-:S05]  /*1080*/  IMAD.WIDE.U32 R2, R5, 0x4, R2 ;  /* 0x0000000405027825 */ /* 0x008fca00078e0002 */
[----:B--2---:R-:W-:Y:S01]  /*1090*/  STG.E desc[UR6][R2.64], R9 ;  /* 0x0000000902007986 */ /* 0x004fe2000c101906 */
[----:B------:R-:W-:Y:S05]  /*10a0*/  EXIT ;  /* 0x000000000000794d */ /* 0x000fea0003800000 */
        .weak           $__internal_0_$__cuda_sm20_sqrt_rn_f32_slowpath
        .type           $__internal_0_$__cuda_sm20_sqrt_rn_f32_slowpath,@function
        .size           $__internal_0_$__cuda_sm20_sqrt_rn_f32_slowpath,(.L_x_58 - $__internal_0_$__cuda_sm20_sqrt_rn_f32_slowpath)
$__internal_0_$__cuda_sm20_sqrt_rn_f32_slowpath:
[----:B------:R-:W-:-:S13]  /*10b0*/  LOP3.LUT P0, RZ, R0, 0x7fffffff, RZ, 0xc0, !PT ;  /* 0x7fffffff00ff7812 */ /* 0x000fda000780c0ff */
[----:B------:R-:W-:Y:S01]  /*10c0*/  @!P0 IMAD.MOV.U32 R15, RZ, RZ, R0 ;  /* 0x000000ffff0f8224 */ /* 0x000fe200078e0000 */
[----:B------:R-:W-:Y:S06]  /*10d0*/  @!P0 BRA `(.L_x_17) ;  /* 0x0000000000408947 */ /* 0x000fec0003800000 */
[----:B------:R-:W-:-:S13]  /*10e0*/  FSETP.GEU.FTZ.AND P0, PT, R0, RZ, PT ;  /* 0x000000ff0000720b */ /* 0x000fda0003f1e000 */
[----:B------:R-:W-:Y:S01]  /*10f0*/  @!P0 MOV R15, 0x7fffffff ;  /* 0x7fffffff000f8802 */ /* 0x000fe20000000f00 */
[----:B------:R-:W-:Y:S06]  /*1100*/  @!P0 BRA `(.L_x_17) ;  /* 0x0000000000348947 */ /* 0x000fec0003800000 */
[----:B------:R-:W-:-:S13]  /*1110*/  FSETP.GTU.FTZ.AND P0, PT, |R0|, +INF , PT ;  /* 0x7f8000000000780b */ /* 0x000fda0003f1c200 */
[----:B------:R-:W-:Y:S01]  /*1120*/  @P0 FADD.FTZ R15, R0, 1 ;  /* 0x3f800000000f0421 */ /* 0x000fe20000010000 */
[----:B------:R-:W-:Y:S06]  /*1130*/  @P0 BRA `(.L_x_17) ;  /* 0x0000000000280947 */ /* 0x000fec0003800000 */
[----:B------:R-:W-:-:S13]  /*1140*/  FSETP.NEU.FTZ.AND P0, PT, |R0|, +INF , PT ;  /* 0x7f8000000000780b */ /* 0x000fda0003f1d200 */
[----:B------:R-:W-:-:S04]  /*1150*/  @P0 FFMA R16, R0, 1.84467440737095516160e+19, RZ ;  /* 0x5f80000000100823 */ /* 0x000fc800000000ff */
[----:B------:R-:W0:Y:S02]  /*1160*/  @P0 MUFU.RSQ R15, R16 ;  /* 0x00000010000f0308 */ /* 0x000e240000001400 */
[----:B0-----:R-:W-:Y:S01]  /*1170*/  @P0 FMUL.FTZ R17, R16, R15 ;  /* 0x0000000f10110220 */ /* 0x001fe20000410000 */
[----:B------:R-:W-:Y:S01]  /*1180*/  @P0 FMUL.FTZ R21, R15, 0.5 ;  /* 0x3f0000000f150820 */ /* 0x000fe20000410000 */
[----:B------:R-:W-:Y:S02]  /*1190*/  @!P0 IMAD.MOV.U32 R15, RZ, RZ, R0 ;  /* 0x000000ffff0f8224 */ /* 0x000fe400078e0000 */
[----:B------:R-:W-:-:S04]  /*11a0*/  @P0 FADD.FTZ R19, -R17, -RZ ;  /* 0x800000ff11130221 */ /* 0x000fc80000010100 */
[----:B------:R-:W-:-:S04]  /*11b0*/  @P0 FFMA R20, R17, R19, R16 ;  /* 0x0000001311140223 */ /* 0x000fc80000000010 */
[----:B------:R-:W-:-:S04]  /*11c0*/  @P0 FFMA R20, R20, R21, R17 ;  /* 0x0000001514140223 */ /* 0x000fc80000000011 */
[----:B------:R-:W-:-:S07]  /*11d0*/  @P0 FMUL.FTZ R15, R20, 2.3283064365386962891e-10 ;  /* 0x2f800000140f0820 */ /* 0x000fce0000410000 */
.L_x_17:
[----:B------:R-:W-:Y:S01]  /*11e0*/  MOV R0, R15 ;  /* 0x0000000f00007202 */ /* 0x000fe20000000f00 */
[----:B------:R-:W-:-:S04]  /*11f0*/  IMAD.MOV.U32 R15, RZ, RZ, 0x0 ;  /* 0x00000000ff0f7424 */ /* 0x000fc800078e00ff */
[----:B------:R-:W-:Y:S05]  /*1200*/  RET.REL.NODEC R14 `(_Z24updateNeuronsKernelVec16P6__halfS0_PjP17curandStateXORWOWjj) ;  /* 0xffffffec0e7c7950 */ /* 0x000fea0003c3ffff */
.L_x_18:
[----:B------:R-:W-:-:S00]  /*1210*/  BRA `(.L_x_18) ;  /* 0xfffffffc00fc7947 */ /* 0x000fc0000383ffff */
[----:B------:R-:W-:-:S00]  /*1220*/  NOP ;  /* 0x0000000000007918 */ /* 0x000fc00000000000 */
        /* <DEDUP_REMOVED lines=13> */
.L_x_58:


//--------------------- .text._Z26updateNeuronsKernelNaive16P6__halfS0_PjP17curandStateXORWOWjj --------------------------
	.section	.text._Z26updateNeuronsKernelNaive16P6__halfS0_PjP17curandStateXORWOWjj,"ax",@progbits
	.align	128
        .global         _Z26updateNeuronsKernelNaive16P6__halfS0_PjP17curandStateXORWOWjj
        .type           _Z26updateNeuronsKernelNaive16P6__halfS0_PjP17curandStateXORWOWjj,@function
        .size           _Z26updateNeuronsKernelNaive16P6__halfS0_PjP17curandStateXORWOWjj,(.L_x_59 - _Z26updateNeuronsKernelNaive16P6__halfS0_PjP17curandStateXORWOWjj)
        .other          _Z26updateNeuronsKernelNaive16P6__halfS0_PjP17curandStateXORWOWjj,@"STO_CUDA_ENTRY STV_DEFAULT"
_Z26updateNeuronsKernelNaive16P6__halfS0_PjP17curandStateXORWOWjj:
.text._Z26updateNeuronsKernelNaive16P6__halfS0_PjP17curandStateXORWOWjj:
[----:B------:R-:W-:Y:S01]  /*0000*/  LDC R1, c[0x0][0x37c] ;  /* 0x0000df00ff017b82 */ /* 0x000fe20000000800 */
[----:B------:R-:W0:Y:S01]  /*0010*/  S2R R12, SR_TID.X ;  /* 0x00000000000c7919 */ /* 0x000e220000002100 */
[----:B------:R-:W1:Y:S01]  /*0020*/  LDCU UR4, c[0x0][0x3a0] ;  /* 0x00007400ff0477ac */ /* 0x000e620008000800 */
[----:B------:R-:W-:Y:S01]  /*0030*/  BSSY.RECONVERGENT B0, `(.L_x_19) ;  /* 0x000008b000007945 */ /* 0x000fe20003800200 */
[----:B------:R-:W2:Y:S01]  /*0040*/  S2R R13, SR_CTAID.X ;  /* 0x00000000000d7919 */ /* 0x000ea20000002500 */
[----:B------:R-:W3:Y:S01]  /*0050*/  LDCU.64 UR8, c[0x0][0x358] ;  /* 0x00006b00ff0877ac */ /* 0x000ee20008000a00 */
[----:B0-----:R-:W-:Y:S02]  /*0060*/  ISETP.NE.AND P0, PT, R12, RZ, PT ;  /* 0x000000ff0c00720c */ /* 0x001fe40003f05270 */
[----:B--2---:R-:W-:-:S11]  /*0070*/  LEA R9, R13, R12, 0x5 ;  /* 0x0000000c0d097211 */ /* 0x004fd600078e28ff */
[----:B------:R-:W0:Y:S01]  /*0080*/  @!P0 S2R R3, SR_CgaCtaId ;  /* 0x0000000000038919 */ /* 0x000e220000008800 */
[----:B------:R-:W-:-:S04]  /*0090*/  @!P0 MOV R0, 0x400 ;  /* 0x0000040000008802 */ /* 0x000fc80000000f00 */
[----:B0-----:R-:W-:-:S05]  /*00a0*/  @!P0 LEA R0, R3, R0, 0x18 ;  /* 0x0000000003008211 */ /* 0x001fca00078ec0ff */
[----:B------:R0:W-:Y:S01]  /*00b0*/  @!P0 STS [R0], RZ ;  /* 0x000000ff00008388 */ /* 0x0001e20000000800 */
[----:B------:R-:W-:Y:S01]  /*00c0*/  BAR.SYNC.DEFER_BLOCKING 0x0 ;  /* 0x0000000000007b1d */ /* 0x000fe20000010000 */
[----:B-1----:R-:W-:-:S13]  /*00d0*/  ISETP.GE.U32.AND P0, PT, R9, UR4, PT ;  /* 0x0000000409007c0c */ /* 0x002fda000bf06070 */
[----:B0--3--:R-:W-:Y:S05]  /*00e0*/  @P0 BRA `(.L_x_20) ;  /* 0x0000000400fc0947 */ /* 0x009fea0003800000 */
[----:B------:R-:W0:Y:S08]  /*00f0*/  LDC.64 R2, c[0x0][0x398] ;  /* 0x0000e600ff027b82 */ /* 0x000e300000000a00 */
[----:B------:R-:W1:Y:S08]  /*0100*/  LDC.64 R4, c[0x0][0x380] ;  /* 0x0000e000ff047b82 */ /* 0x000e700000000a00 */
[----:B------:R-:W2:Y:S01]  /*0110*/  LDC.64 R6, c[0x0][0x388] ;  /* 0x0000e200ff067b82 */ /* 0x000ea20000000a00 */
[----:B0-----:R-:W-:-:S05]  /*0120*/  IMAD.WIDE.U32 R2, R9, 0x30, R2 ;  /* 0x0000003009027825 */ /* 0x001fca00078e0002 */
[----:B------:R-:W3:Y:S01]  /*0130*/  LDG.E R0, desc[UR8][R2.64+0x18] ;  /* 0x0000180802007981 */ /* 0x000ee2000c1e1900 */
[----:B-1----:R-:W-:-:S05]  /*0140*/  IMAD.WIDE.U32 R4, R9, 0x2, R4 ;  /* 0x0000000209047825 */ /* 0x002fca00078e0004 */
[----:B------:R0:W5:Y:S01]  /*0150*/  LDG.E.U16 R19, desc[UR8][R4.64] ;  /* 0x0000000804137981 */ /* 0x000162000c1e1500 */
[----:B--2---:R-:W-:-:S05]  /*0160*/  IMAD.WIDE.U32 R6, R9, 0x2, R6 ;  /* 0x0000000209067825 */ /* 0x004fca00078e0006 */
[----:B------:R0:W5:Y:S01]  /*0170*/  LDG.E.U16 R21, desc[UR8][R6.64] ;  /* 0x0000000806157981 */ /* 0x000162000c1e1500 */
[----:B------:R-:W-:Y:S01]  /*0180*/  BSSY.RECONVERGENT B1, `(.L_x_21) ;  /* 0x0000052000017945 */ /* 0x000fe20003800200 */
[----:B---3--:R-:W-:-:S13]  /*0190*/  ISETP.NE.AND P0, PT, R0, 0x1, PT ;  /* 0x000000010000780c */ /* 0x008fda0003f05270 */
[----:B0-----:R-:W-:Y:S05]  /*01a0*/  @!P0 BRA `(.L_x_22) ;  /* 0x0000000400348947 */ /* 0x001fea0003800000 */
[----:B------:R-:W2:Y:S04]  /*01b0*/  LDG.E.64 R16, desc[UR8][R2.64] ;  /* 0x0000000802107981 */ /* 0x000ea8000c1e1b00 */
[----:B------:R-:W3:Y:S04]  /*01c0*/  LDG.E.64 R10, desc[UR8][R2.64+0x10] ;  /* 0x00001008020a7981 */ /* 0x000ee8000c1e1b00 */
[----:B------:R-:W4:Y:S01]  /*01d0*/  LDG.E.64 R14, desc[UR8][R2.64+0x8] ;  /* 0x00000808020e7981 */ /* 0x000f22000c1e1b00 */
[----:B------:R-:W-:Y:S02]  /*01e0*/  HFMA2 R18, -RZ, RZ, 1.5048828125, 33.21875 ;  /* 0x3e055027ff127431 */ /* 0x000fe400000001ff */
[----:B------:R-:W-:Y:S01]  /*01f0*/  IMAD.MOV.U32 R25, RZ, RZ, 0x7f800000 ;  /* 0x7f800000ff197424 */ /* 0x000fe200078e00ff */
[----:B------:R-:W-:Y:S01]  /*0200*/  BSSY.RECONVERGENT B2, `(.L_x_23) ;  /* 0x000003e000027945 */ /* 0x000fe20003800200 */
[----:B--2---:R-:W-:-:S04]  /*0210*/  SHF.R.U32.HI R0, RZ, 0x2, R17 ;  /* 0x00000002ff007819 */ /* 0x004fc80000011611 */
[----:B------:R-:W-:Y:S01]  /*0220*/  LOP3.LUT R0, R0, R17, RZ, 0x3c, !PT ;  /* 0x0000001100007212 */ /* 0x000fe200078e3cff */
[----:B---3--:R-:W-:Y:S01]  /*0230*/  IMAD.SHL.U32 R9, R11, 0x10, RZ ;  /* 0x000000100b097824 */ /* 0x008fe200078e00ff */
[----:B------:R0:W-:Y:S02]  /*0240*/  STG.E.64 desc[UR8][R2.64+0x8], R10 ;  /* 0x0000080a02007986 */ /* 0x0001e4000c101b08 */
[C---:B------:R-:W-:Y:S02]  /*0250*/  SHF.L.U32 R8, R0.reuse, 0x1, RZ ;  /* 0x0000000100087819 */ /* 0x040fe400000006ff */
[----:B----4-:R-:W-:Y:S02]  /*0260*/  SHF.R.U32.HI R23, RZ, 0x2, R14 ;  /* 0x00000002ff177819 */ /* 0x010fe4000001160e */
[----:B------:R-:W-:Y:S01]  /*0270*/  LOP3.LUT R8, R0, R8, R9, 0x96, !PT ;  /* 0x0000000800087212 */ /* 0x000fe200078e9609 */
[----:B------:R-:W-:Y:S01]  /*0280*/  IMAD.MOV.U32 R9, RZ, RZ, 0x2f800000 ;  /* 0x2f800000ff097424 */ /* 0x000fe200078e00ff */
[----:B------:R-:W-:-:S02]  /*0290*/  LOP3.LUT R23, R23, R14, RZ, 0x3c, !PT ;  /* 0x0000000e17177212 */ /* 0x000fc400078e3cff */
[----:B------:R-:W-:-:S04]  /*02a0*/  LOP3.LUT R8, R8, R11, RZ, 0x3c, !PT ;  /* 0x0000000b08087212 */ /* 0x000fc800078e3cff */
[----:B------:R-:W-:Y:S02]  /*02b0*/  IADD3 R0, PT, PT, R16, 0x587c5, R8 ;  /* 0x000587c510007810 */ /* 0x000fe40007ffe008 */
[----:B------:R-:W-:Y:S02]  /*02c0*/  SHF.L.U32 R14, R8, 0x4, RZ ;  /* 0x00000004080e7819 */ /* 0x000fe400000006ff */
[----:B------:R-:W-:-:S05]  /*02d0*/  I2FP.F32.U32 R0, R0 ;  /* 0x0000000000007245 */ /* 0x000fca0000201000 */
[----:B------:R-:W-:-:S05]  /*02e0*/  FFMA R0, R0, R9, 1.1641532182693481445e-10 ;  /* 0x2f00000000007423 */ /* 0x000fca0000000009 */
[----:B------:R-:W-:-:S13]  /*02f0*/  FSETP.GEU.AND P0, PT, R0, 1.175494350822287508e-38, PT ;  /* 0x008000000000780b */ /* 0x000fda0003f0e000 */
[----:B------:R-:W-:-:S05]  /*0300*/  @!P0 FMUL R0, R0, 8388608 ;  /* 0x4b00000000008820 */ /* 0x000fca0000400000 */
[----:B------:R-:W-:-:S04]  /*0310*/  IADD3 R17, PT, PT, R0, -0x3f2aaaab, RZ ;  /* 0xc0d5555500117810 */ /* 0x000fc80007ffe0ff */
[----:B------:R-:W-:-:S05]  /*0320*/  LOP3.LUT R17, R17, 0xff800000, RZ, 0xc0, !PT ;  /* 0xff80000011117812 */ /* 0x000fca00078ec0ff */
[----:B------:R-:W-:Y:S01]  /*0330*/  IMAD.IADD R9, R0, 0x1, -R17 ;  /* 0x0000000100097824 */ /* 0x000fe200078e0a11 */
        /* <DEDUP_REMOVED lines=13> */
[----:B------:R-:W-:Y:S02]  /*0410*/  FFMA R17, R17, 1.1920928955078125e-07, R18 ;  /* 0x3400000011117823 */ /* 0x000fe40000000012 */
[----:B------:R-:W-:Y:S01]  /*0420*/  FFMA R20, R9, R20, R9 ;  /* 0x0000001409147223 */ /* 0x000fe20000000009 */
[----:B------:R-:W-:-:S03]  /*0430*/  IMAD.SHL.U32 R9, R23, 0x2, RZ ;  /* 0x0000000217097824 */ /* 0x000fc600078e00ff */
[----:B------:R-:W-:Y:S02]  /*0440*/  FFMA R17, R17, 0.69314718246459960938, R20 ;  /* 0x3f31721811117823 */ /* 0x000fe40000000014 */
[----:B------:R-:W-:Y:S01]  /*0450*/  LOP3.LUT R9, R23, R9, R14, 0x96, !PT ;  /* 0x0000000917097212 */ /* 0x000fe200078e960e */
[----:B------:R-:W-:Y:S02]  /*0460*/  IMAD.MOV.U32 R23, RZ, RZ, 0x30c90fdb ;  /* 0x30c90fdbff177424 */ /* 0x000fe400078e00ff */
[C---:B------:R-:W-:Y:S01]  /*0470*/  @P0 FFMA R17, R0.reuse, R25, +INF ;  /* 0x7f80000000110423 */ /* 0x040fe20000000019 */
[----:B------:R-:W-:Y:S02]  /*0480*/  FSETP.NEU.AND P0, PT, R0, RZ, PT ;  /* 0x000000ff0000720b */ /* 0x000fe40003f0d000 */
[----:B------:R-:W-:Y:S01]  /*0490*/  IADD3 R14, PT, PT, R16, 0xb0f8a, RZ ;  /* 0x000b0f8a100e7810 */ /* 0x000fe20007ffe0ff */
[----:B------:R-:W-:Y:S01]  /*04a0*/  FMUL R17, R17, -2 ;  /* 0xc000000011117820 */ /* 0x000fe20000400000 */
[----:B------:R-:W-:-:S03]  /*04b0*/  LOP3.LUT R9, R9, R8, RZ, 0x3c, !PT ;  /* 0x0000000809097212 */ /* 0x000fc600078e3cff */
[----:B------:R0:W-:Y:S01]  /*04c0*/  STG.E.64 desc[UR8][R2.64], R14 ;  /* 0x0000000e02007986 */ /* 0x0001e2000c101b08 */
[----:B------:R-:W-:Y:S02]  /*04d0*/  FSEL R17, R17, +INF , P0 ;  /* 0x7f80000011117808 */ /* 0x000fe40000000000 */
[----:B------:R-:W-:Y:S01]  /*04e0*/  IADD3 R0, PT, PT, R9, R14, RZ ;  /* 0x0000000e09007210 */ /* 0x000fe20007ffe0ff */
[----:B------:R0:W-:Y:S01]  /*04f0*/  STG.E.64 desc[UR8][R2.64+0x10], R8 ;  /* 0x0000100802007986 */ /* 0x0001e2000c101b08 */
[----:B------:R0:W1:Y:S01]  /*0500*/  MUFU.RSQ R18, R17 ;  /* 0x0000001100127308 */ /* 0x0000620000001400 */
[----:B------:R-:W-:Y:S01]  /*0510*/  VIADD R16, R17, 0xf3000000 ;  /* 0xf300000011107836 */ /* 0x000fe20000000000 */
[----:B------:R-:W-:-:S04]  /*0520*/  I2FP.F32.U32 R0, R0 ;  /* 0x0000000000007245 */ /* 0x000fc80000201000 */
[----:B------:R-:W-:Y:S01]  /*0530*/  ISETP.GT.U32.AND P0, PT, R16, 0x727fffff, PT ;  /* 0x727fffff1000780c */ /* 0x000fe20003f04070 */
[----:B------:R-:W-:-:S12]  /*0540*/  FFMA R16, R0, R23, 7.314590599882819788e-10 ;  /* 0x30490fdb00107423 */ /* 0x000fd80000000017 */
[----:B01----:R-:W-:Y:S05]  /*0550*/  @!P0 BRA `(.L_x_24) ;  /* 0x0000000000108947 */ /* 0x003fea0003800000 */
[----:B------:R-:W-:-:S07]  /*0560*/  MOV R14, 0x580 ;  /* 0x00000580000e7802 */ /* 0x000fce0000000f00 */
[----:B-----5:R-:W-:Y:S05]  /*0570*/  CALL.REL.NOINC `($__internal_1_$__cuda_sm20_sqrt_rn_f32_slowpath) ;  /* 0x0000000400287944 */ /* 0x020fea0003c00000 */
[----:B------:R-:W-:Y:S01]  /*0580*/  MOV R0, R17 ;  /* 0x0000001100007202 */ /* 0x000fe20000000f00 */
[----:B------:R-:W-:Y:S06]  /*0590*/  BRA `(.L_x_25) ;  /* 0x0000000000107947 */ /* 0x000fec0003800000 */
.L_x_24:
[----:B------:R-:W-:Y:S01]  /*05a0*/  FMUL.FTZ R0, R17, R18 ;  /* 0x0000001211007220 */ /* 0x000fe20000410000 */
[----:B------:R-:W-:-:S03]  /*05b0*/  FMUL.FTZ R18, R18, 0.5 ;  /* 0x3f00000012127820 */ /* 0x000fc60000410000 */
[----:B------:R-:W-:-:S04]  /*05c0*/  FFMA R17, -R0, R0, R17 ;  /* 0x0000000000117223 */ /* 0x000fc80000000111 */
[----:B------:R-:W-:-:S07]  /*05d0*/  FFMA R0, R17, R18, R0 ;  /* 0x0000001211007223 */ /* 0x000fce0000000000 */
.L_x_25:
[----:B------:R-:W-:Y:S05]  /*05e0*/  BSYNC.RECONVERGENT B2 ;  /* 0x0000000000027941 */ /* 0x000fea0003800200 */
.L_x_23:
[----:B------:R-:W-:Y:S01]  /*05f0*/  FMUL.RZ R16, R16, 0.15915493667125701904 ;  /* 0x3e22f98310107820 */ /* 0x000fe2000040c000 */
[----:B------:R-:W-:-:S03]  /*0600*/  IMAD.MOV.U32 R15, RZ, RZ, 0x1 ;  /* 0x00000001ff0f7424 */ /* 0x000fc600078e00ff */
[----:B------:R-:W0:Y:S02]  /*0610*/  MUFU.COS R9, R16 ;  /* 0x0000001000097308 */ /* 0x000e240000000000 */
[----:B------:R1:W-:Y:S01]  /*0620*/  STG.E desc[UR8][R2.64+0x18], R15 ;  /* 0x0000180f02007986 */ /* 0x0003e2000c101908 */
[----:B0-----:R-:W-:-:S05]  /*0630*/  FMUL R11, R9, R0 ;  /* 0x00000000090b7220 */ /* 0x001fca0000400000 */
[----:B------:R-:W0:Y:S01]  /*0640*/  MUFU.SIN R9, R16 ;  /* 0x0000001000097308 */ /* 0x000e220000000400 */
[----:B------:R1:W-:Y:S01]  /*0650*/  STG.E desc[UR8][R2.64+0x20], R11 ;  /* 0x0000200b02007986 */ /* 0x0003e2000c101908 */
[----:B0-----:R-:W-:Y:S01]  /*0660*/  FMUL R0, R9, R0 ;  /* 0x0000000009007220 */ /* 0x001fe20000400000 */
[----:B-1----:R-:W-:Y:S06]  /*0670*/  BRA `(.L_x_26) ;  /* 0x0000000000087947 */ /* 0x002fec0003800000 */
.L_x_22:
[----:B------:R0:W5:Y:S04]  /*0680*/  LDG.E R0, desc[UR8][R2.64+0x20] ;  /* 0x0000200802007981 */ /* 0x000168000c1e1900 */
[----:B------:R0:W-:Y:S02]  /*0690*/  STG.E desc[UR8][R2.64+0x18], RZ ;  /* 0x000018ff02007986 */ /* 0x0001e4000c101908 */
.L_x_26:
[----:B------:R-:W-:Y:S05]  /*06a0*/  BSYNC.RECONVERGENT B1 ;  /* 0x0000000000017941 */ /* 0x000fea0003800200 */
.L_x_21:
[----:B-----5:R-:W-:Y:S01]  /*06b0*/  HSETP2.GTU.AND P0, PT, R19.H0_H0, RZ.H0_H0, PT ;  /* 0x200000ff13007234 */ /* 0x020fe20003f0c800 */
[----:B0-----:R-:W-:Y:S01]  /*06c0*/  HFMA2 R2, -RZ, RZ, 0, 20 ;  /* 0x00004d00ff027431 */ /* 0x001fe200000001ff */
[----:B------:R-:W-:Y:S01]  /*06d0*/  F2FP.F16.F32.PACK_AB R0, RZ, R0 ;  /* 0x00000000ff00723e */ /* 0x000fe200000000ff */
[----:B------:R-:W-:Y:S04]  /*06e0*/  BSSY.RECONVERGENT B1, `(.L_x_27) ;  /* 0x000001d000017945 */ /* 0x000fe80003800200 */
[----:B------:R-:W-:-:S04]  /*06f0*/  HADD2 R0, R0.H0_H0, RZ.H0_H0 ;  /* 0x200000ff00007230 */ /* 0x000fc80000000800 */
[----:B------:R-:W-:Y:S02]  /*0700*/  HADD2 R0, R0.H0_H0, RZ.H0_H0 ;  /* 0x200000ff00007230 */ /* 0x000fe40000000800 */
[----:B------:R-:W-:Y:S01]  /*0710*/  @!P0 PRMT R2, R2, 0x5410, R2 ;  /* 0x0000541002028816 */ /* 0x000fe20000000002 */
[----:B------:R-:W-:Y:S02]  /*0720*/  @P0 HADD2 R3, R19.H0_H0, -1, -1 ;  /* 0xbc00bc0013030430 */ /* 0x000fe40000000800 */
[----:B------:R-:W-:-:S03]  /*0730*/  @!P0 HADD2 R0, R0.H0_H0, RZ.H0_H0 ;  /* 0x200000ff00008230 */ /* 0x000fc60000000800 */
[----:B------:R-:W-:Y:S01]  /*0740*/  @P0 PRMT R19, R3, 0x7610, R19 ;  /* 0x0000761003130816 */ /* 0x000fe20000000013 */
[----:B------:R-:W-:-:S04]  /*0750*/  @!P0 HFMA2 R0, R0.H0_H0, R2.H1_H1, -49, -49 ;  /* 0xd220d22000008431 */ /* 0x000fc80000060802 */
[----:B------:R-:W-:Y:S01]  /*0760*/  @!P0 HADD2 R2, R0.H0_H0, -R21.H0_H0 ;  /* 0xa000001500028230 */ /* 0x000fe20000000800 */
[----:B------:R-:W-:-:S03]  /*0770*/  HSETP2.GTU.AND P1, PT, R19.H0_H0, RZ.H0_H0, PT ;  /* 0x200000ff13007234 */ /* 0x000fc60003f2c800 */
[----:B------:R-:W-:-:S05]  /*0780*/  @!P0 HFMA2 R2, R2.H0_H0, -0.951171875, -0.951171875, R0.H0_H0 ;  /* 0xbb9cbb9c02028831 */ /* 0x000fca0000040800 */
[----:B------:R-:W-:-:S05]  /*0790*/  @!P0 PRMT R21, R2, 0x7610, R21 ;  /* 0x0000761002158816 */ /* 0x000fca0000000015 */
[----:B------:R-:W-:-:S05]  /*07a0*/  HSETP2.GE.AND P0, PT, R21.H0_H0, -50, -50, PT ;  /* 0xd240d24015007434 */ /* 0x000fca0003f06800 */
[----:B------:R-:W-:-:S13]  /*07b0*/  PLOP3.LUT P0, PT, P1, P0, PT, 0xf2, 0x2f ;  /* 0x00000000002f781c */ /* 0x000fda0000f01e72 */
[----:B------:R-:W-:Y:S05]  /*07c0*/  @P0 BRA `(.L_x_28) ;  /* 0x0000000000380947 */ /* 0x000fea0003800000 */
[----:B------:R-:W0:Y:S01]  /*07d0*/  S2R R2, SR_LANEID ;  /* 0x0000000000027919 */ /* 0x000e220000000000 */
[----:B------:R-:W-:Y:S01]  /*07e0*/  MOV R3, 0x1 ;  /* 0x0000000100037802 */ /* 0x000fe20000000f00 */
[----:B------:R-:W1:Y:S01]  /*07f0*/  S2UR UR5, SR_CgaCtaId ;  /* 0x00000000000579c3 */ /* 0x000e620000008800 */
[----:B------:R-:W-:Y:S01]  /*0800*/  VOTEU.ANY UR4, UPT, PT ;  /* 0x0000000000047886 */ /* 0x000fe200038e0100 */
[----:B------:R-:W-:Y:S01]  /*0810*/  HADD2 R21, -RZ.H0_H0, 5, -60 ;  /* 0x4500d380ff157430 */ /* 0x000fe20000000900 */
[----:B------:R-:W-:Y:S01]  /*0820*/  SHF.L.U32 R0, R3, R12, RZ ;  /* 0x0000000c03007219 */ /* 0x000fe200000006ff */
[----:B------:R-:W-:-:S04]  /*0830*/  UFLO.U32 UR4, UR4 ;  /* 0x00000004000472bd */ /* 0x000fc800080e0000 */
[----:B------:R-:W2:Y:S01]  /*0840*/  REDUX.OR UR6, R0 ;  /* 0x00000000000673c4 */ /* 0x000ea20000004000 */
[----:B------:R-:W-:Y:S02]  /*0850*/  PRMT R19, R21, 0x7632, R19 ;  /* 0x0000763215137816 */ /* 0x000fe40000000013 */
[----:B0-----:R-:W-:Y:S01]  /*0860*/  ISETP.EQ.U32.AND P0, PT, R2, UR4, PT ;  /* 0x0000000402007c0c */ /* 0x001fe2000bf02070 */
[----:B------:R-:W-:Y:S01]  /*0870*/  UMOV UR4, 0x400 ;  /* 0x0000040000047882 */ /* 0x000fe20000000000 */
[----:B--2---:R-:W-:Y:S01]  /*0880*/  IMAD.U32 R2, RZ, RZ, UR6 ;  /* 0x00000006ff027e24 */ /* 0x004fe2000f8e00ff */
[----:B-1----:R-:W-:-:S10]  /*0890*/  ULEA UR4, UR5, UR4, 0x18 ;  /* 0x0000000405047291 */ /* 0x002fd4000f8ec0ff */
[----:B------:R0:W-:Y:S02]  /*08a0*/  @P0 ATOMS.OR RZ, [UR4], R2 ;  /* 0x00000002ffff098c */ /* 0x0001e4000b000004 */
.L_x_28:
[----:B------:R-:W-:Y:S05]  /*08b0*/  BSYNC.RECONVERGENT B1 ;  /* 0x0000000000017941 */ /* 0x000fea0003800200 */
.L_x_27:
[----:B------:R1:W-:Y:S04]  /*08c0*/  STG.E.U16 desc[UR8][R4.64], R19 ;  /* 0x0000001304007986 */ /* 0x0003e8000c101508 */
[----:B------:R1:W-:Y:S02]  /*08d0*/  STG.E.U16 desc[UR8][R6.64], R21 ;  /* 0x0000001506007986 */ /* 0x0003e4000c101508 */
.L_x_20:
[----:B------:R-:W-:Y:S05]  /*08e0*/  BSYNC.RECONVERGENT B0 ;  /* 0x0000000000007941 */ /* 0x000fea0003800200 */
.L_x_19:
[----:B------:R-:W-:Y:S01]  /*08f0*/  BAR.SYNC.DEFER_BLOCKING 0x0 ;  /* 0x0000000000007b1d */ /* 0x000fe20000010000 */
[----:B------:R-:W-:-:S13]  /*0900*/  ISETP.NE.AND P0, PT, R12, RZ, PT ;  /* 0x000000ff0c00720c */ /* 0x000fda0003f05270 */
[----:B------:R-:W-:Y:S05]  /*0910*/  @P0 EXIT ;  /* 0x000000000000094d */ /* 0x000fea0003800000 */
[----:B------:R-:W2:Y:S01]  /*0920*/  LDCU UR4, c[0x0][0x3a0] ;  /* 0x00007400ff0477ac */ /* 0x000ea20008000800 */
[----:B------:R-:W-:Y:S01]  /*0930*/  LOP3.LUT R13, R13, 0x7ffffff, RZ, 0xc0, !PT ;  /* 0x07ffffff0d0d7812 */ /* 0x000fe200078ec0ff */
[----:B--2---:R-:W-:-:S04]  /*0940*/  UIADD3 UR4, UPT, UPT, UR4, 0x1f, URZ ;  /* 0x0000001f04047890 */ /* 0x004fc8000fffe0ff */
[----:B------:R-:W-:-:S06]  /*0950*/  USHF.R.U32.HI UR4, URZ, 0x5, UR4 ;  /* 0x00000005ff047899 */ /* 0x000fcc0008011604 */
[----:B------:R-:W-:-:S13]  /*0960*/  ISETP.GE.U32.AND P0, PT, R13, UR4, PT ;  /* 0x000000040d007c0c */ /* 0x000fda000bf06070 */
[----:B------:R-:W-:Y:S05]  /*0970*/  @P0 EXIT ;  /* 0x000000000000094d */ /* 0x000fea0003800000 */
[----:B------:R-:W2:Y:S01]  /*0980*/  S2UR UR6, SR_CgaCtaId ;  /* 0x00000000000679c3 */ /* 0x000ea20000008800 */
[----:B------:R-:W-:-:S07]  /*0990*/  UMOV UR5, 0x400 ;  /* 0x0000040000057882 */ /* 0x000fce0000000000 */
[----:B------:R-:W3:Y:S08]  /*09a0*/  LDC R0, c[0x0][0x3a4] ;  /* 0x0000e900ff007b82 */ /* 0x000ef00000000800 */
[----:B0-----:R-:W0:Y:S01]  /*09b0*/  LDC.64 R2, c[0x0][0x390] ;  /* 0x0000e400ff027b82 */ /* 0x001e220000000a00 */
[----:B--2---:R-:W-:Y:S01]  /*09c0*/  ULEA UR5, UR6, UR5, 0x18 ;  /* 0x0000000506057291 */ /* 0x004fe2000f8ec0ff */
[----:B---3--:R-:W-:-:S08]  /*09d0*/  IMAD R13, R0, UR4, R13 ;  /* 0x00000004000d7c24 */ /* 0x008fd0000f8e020d */
[----:B-1----:R-:W1:Y:S01]  /*09e0*/  LDS R5, [UR5] ;  /* 0x00000005ff057984 */ /* 0x002e620008000800 */
[----:B0-----:R-:W-:-:S05]  /*09f0*/  IMAD.WIDE.U32 R2, R13, 0x4, R2 ;  /* 0x000000040d027825 */ /* 0x001fca00078e0002 */
[----:B-1----:R-:W-:Y:S01]  /*0a00*/  STG.E desc[UR8][R2.64], R5 ;  /* 0x0000000502007986 */ /* 0x002fe2000c101908 */
[----:B------:R-:W-:Y:S05]  /*0a10*/  EXIT ;  /* 0x000000000000794d */ /* 0x000fea0003800000 */
        .weak           $__internal_1_$__cuda_sm20_sqrt_rn_f32_slowpath
        .type           $__internal_1_$__cuda_sm20_sqrt_rn_f32_slowpath,@function
        .size           $__internal_1_$__cuda_sm20_sqrt_rn_f32_slowpath,(.L_x_59 - $__internal_1_$__cuda_sm20_sqrt_rn_f32_slowpath)
$__internal_1_$__cuda_sm20_sqrt_rn_f32_slowpath:
[----:B------:R-:W-:-:S13]  /*0a20*/  LOP3.LUT P0, RZ, R17, 0x7fffffff, RZ, 0xc0, !PT ;  /* 0x7fffffff11ff7812 */ /* 0x000fda000780c0ff */
[----:B------:R-:W-:Y:S05]  /*0a30*/  @!P0 BRA `(.L_x_29) ;  /* 0x0000000000448947 */ /* 0x000fea0003800000 */
[----:B------:R-:W-:Y:S02]  /*0a40*/  FSETP.GEU.FTZ.AND P0, PT, R17, RZ, PT ;  /* 0x000000ff1100720b */ /* 0x000fe40003f1e000 */
[----:B------:R-:W-:-:S11]  /*0a50*/  MOV R0, R17 ;  /* 0x0000001100007202 */ /* 0x000fd60000000f00 */
[----:B------:R-:W-:Y:S01]  /*0a60*/  @!P0 MOV R17, 0x7fffffff ;  /* 0x7fffffff00118802 */ /* 0x000fe20000000f00 */
[----:B------:R-:W-:Y:S06]  /*0a70*/  @!P0 BRA `(.L_x_29) ;  /* 0x0000000000348947 */ /* 0x000fec0003800000 */
[----:B------:R-:W-:-:S13]  /*0a80*/  FSETP.GTU.FTZ.AND P0, PT, |R0|, +INF , PT ;  /* 0x7f8000000000780b */ /* 0x000fda0003f1c200 */
[----:B------:R-:W-:Y:S01]  /*0a90*/  @P0 FADD.FTZ R17, R0, 1 ;  /* 0x3f80000000110421 */ /* 0x000fe20000010000 */
[----:B------:R-:W-:Y:S06]  /*0aa0*/  @P0 BRA `(.L_x_29) ;  /* 0x0000000000280947 */ /* 0x000fec0003800000 */
[----:B------:R-:W-:-:S13]  /*0ab0*/  FSETP.NEU.FTZ.AND P0, PT, |R0|, +INF , PT ;  /* 0x7f8000000000780b */ /* 0x000fda0003f1d200 */
[----:B------:R-:W-:Y:S01]  /*0ac0*/  @P0 FFMA R8, R0, 1.84467440737095516160e+19, RZ ;  /* 0x5f80000000080823 */ /* 0x000fe200000000ff */
[----:B------:R-:W-:-:S03]  /*0ad0*/  @!P0 IMAD.MOV.U32 R17, RZ, RZ, R0 ;  /* 0x000000ffff118224 */ /* 0x000fc600078e0000 */
[----:B------:R-:W0:Y:S02]  /*0ae0*/  @P0 MUFU.RSQ R9, R8 ;  /* 0x0000000800090308 */ /* 0x000e240000001400 */
[----:B0-----:R-:W-:Y:S01]  /*0af0*/  @P0 FMUL.FTZ R11, R8, R9 ;  /* 0x00000009080b0220 */ /* 0x001fe20000410000 */
[----:B------:R-:W-:-:S03]  /*0b00*/  @P0 FMUL.FTZ R9, R9, 0.5 ;  /* 0x3f00000009090820 */ /* 0x000fc60000410000 */
[----:B------:R-:W-:-:S04]  /*0b10*/  @P0 FADD.FTZ R10, -R11, -RZ ;  /* 0x800000ff0b0a0221 */ /* 0x000fc80000010100 */
[----:B------:R-:W-:-:S04]  /*0b20*/  @P0 FFMA R10, R11, R10, R8 ;  /* 0x0000000a0b0a0223 */ /* 0x000fc80000000008 */
[----:B------:R-:W-:-:S04]  /*0b30*/  @P0 FFMA R9, R10, R9, R11 ;  /* 0x000000090a090223 */ /* 0x000fc8000000000b */
[----:B------:R-:W-:-:S07]  /*0b40*/  @P0 FMUL.FTZ R17, R9, 2.3283064365386962891e-10 ;  /* 0x2f80000009110820 */ /* 0x000fce0000410000 */
.L_x_29:
[----:B------:R-:W-:Y:S01]  /*0b50*/  HFMA2 R9, -RZ, RZ, 0, 0 ;  /* 0x00000000ff097431 */ /* 0x000fe200000001ff */
[----:B------:R-:W-:-:S04]  /*0b60*/  MOV R8, R14 ;  /* 0x0000000e00087202 */ /* 0x000fc80000000f00 */
[----:B------:R-:W-:Y:S05]  /*0b70*/  RET.REL.NODEC R8 `(_Z26updateNeuronsKernelNaive16P6__halfS0_PjP17curandStateXORWOWjj) ;  /* 0xfffffff408207950 */ /* 0x000fea0003c3ffff */
.L_x_30:
        /* <DEDUP_REMOVED lines=16> */
.L_x_59:


//--------------------- .text._Z21updateNeuronsKernel32PfS_PjP17curandStateXORWOWjj --------------------------
	.section	.text._Z21updateNeuronsKernel32PfS_PjP17curandStateXORWOWjj,"ax",@progbits
	.align	128
        .global         _Z21updateNeuronsKernel32PfS_PjP17curandStateXORWOWjj
        .type           _Z21updateNeuronsKernel32PfS_PjP17curandStateXORWOWjj,@function
        .size           _Z21updateNeuronsKernel32PfS_PjP17curandStateXORWOWjj,(.L_x_60 - _Z21updateNeuronsKernel32PfS_PjP17curandStateXORWOWjj)
        .other          _Z21updateNeuronsKernel32PfS_PjP17curandStateXORWOWjj,@"STO_CUDA_ENTRY STV_DEFAULT"
_Z21updateNeuronsKernel32PfS_PjP17curandStateXORWOWjj:
.text._Z21updateNeuronsKernel32PfS_PjP17curandStateXORWOWjj:
        /* <DEDUP_REMOVED lines=21> */
[----:B------:R0:W5:Y:S01]  /*0150*/  LDG.E R19, desc[UR8][R4.64] ;  /* 0x0000000804137981 */ /* 0x000162000c1e1900 */
[----:B--2---:R-:W-:-:S05]  /*0160*/  IMAD.WIDE.U32 R6, R9, 0x4, R6 ;  /* 0x0000000409067825 */ /* 0x004fca00078e0006 */
[----:B------:R0:W5:Y:S01]  /*0170*/  LDG.E R21, desc[UR8][R6.64] ;  /* 0x0000000806157981 */ /* 0x000162000c1e1900 */
[----:B------:R-:W-:Y:S01]  /*0180*/  BSSY.RECONVERGENT B1, `(.L_x_33) ;  /* 0x0000052000017945 */ /* 0x000fe20003800200 */
[----:B---3--:R-:W-:-:S13]  /*0190*/  ISETP.NE.AND P0, PT, R0, 0x1, PT ;  /* 0x000000010000780c */ /* 0x008fda0003f05270 */
[----:B0-----:R-:W-:Y:S05]  /*01a0*/  @!P0 BRA `(.L_x_34) ;  /* 0x0000000400348947 */ /* 0x001fea0003800000 */
[----:B------:R-:W2:Y:S04]  /*01b0*/  LDG.E.64 R16, desc[UR8][R2.64] ;  /* 0x0000000802107981 */ /* 0x000ea8000c1e1b00 */
[----:B------:R-:W3:Y:S04]  /*01c0*/  LDG.E.64 R10, desc[UR8][R2.64+0x10] ;  /* 0x00001008020a7981 */ /* 0x000ee8000c1e1b00 */
[----:B------:R-:W4:Y:S01]  /*01d0*/  LDG.E.64 R14, desc[UR8][R2.64+0x8] ;  /* 0x00000808020e7981 */ /* 0x000f22000c1e1b00 */
[----:B------:R-:W-:Y:S01]  /*01e0*/  HFMA2 R18, -RZ, RZ, 1.5048828125, 33.21875 ;  /* 0x3e055027ff127431 */ /* 0x000fe200000001ff */
[----:B------:R-:W-:Y:S01]  /*01f0*/  MOV R25, 0x7f800000 ;  /* 0x7f80000000197802 */ /* 0x000fe20000000f00 */
        /* <DEDUP_REMOVED lines=11> */
[----:B------:R-:W-:Y:S01]  /*02b0*/  IADD3 R0, PT, PT, R16, 0x587c5, R8 ;  /* 0x000587c510007810 */ /* 0x000fe20007ffe008 */
[----:B------:R-:W-:-:S03]  /*02c0*/  IMAD.SHL.U32 R14, R8, 0x10, RZ ;  /* 0x00000010080e7824 */ /* 0x000fc600078e00ff */
        /* <DEDUP_REMOVED lines=22> */
[----:B------:R-:W-:-:S03]  /*0430*/  SHF.L.U32 R9, R23, 0x1, RZ ;  /* 0x0000000117097819 */ /* 0x000fc600000006ff */
[----:B------:R-:W-:Y:S01]  /*0440*/  FFMA R17, R17, 0.69314718246459960938, R20 ;  /* 0x3f31721811117823 */ /* 0x000fe20000000014 */
[----:B------:R-:W-:Y:S01]  /*0450*/  LOP3.LUT R9, R23, R9, R14, 0x96, !PT ;  /* 0x0000000917097212 */ /* 0x000fe200078e960e */
[----:B------:R-:W-:Y:S01]  /*0460*/  HFMA2 R23, -RZ, RZ, 0.1495361328125, 0.0004794597625732421875 ;  /* 0x30c90fdbff177431 */ /* 0x000fe200000001ff */
[----:B------:R-:W-:Y:S01]  /*0470*/  IADD3 R14, PT, PT, R16, 0xb0f8a, RZ ;  /* 0x000b0f8a100e7810 */ /* 0x000fe20007ffe0ff */
[C---:B------:R-:W-:Y:S01]  /*0480*/  @P0 FFMA R17, R0.reuse, R25, +INF ;  /* 0x7f80000000110423 */ /* 0x040fe20000000019 */
[----:B------:R-:W-:Y:S02]  /*0490*/  FSETP.NEU.AND P0, PT, R0, RZ, PT ;  /* 0x000000ff0000720b */ /* 0x000fe40003f0d000 */
[----:B------:R-:W-:Y:S01]  /*04a0*/  LOP3.LUT R9, R9, R8, RZ, 0x3c, !PT ;  /* 0x0000000809097212 */ /* 0x000fe200078e3cff */
[----:B------:R-:W-:Y:S01]  /*04b0*/  FMUL R17, R17, -2 ;  /* 0xc000000011117820 */ /* 0x000fe20000400000 */
[----:B------:R0:W-:Y:S02]  /*04c0*/  STG.E.64 desc[UR8][R2.64], R14 ;  /* 0x0000000e02007986 */ /* 0x0001e4000c101b08 */
[----:B------:R-:W-:-:S02]  /*04d0*/  IADD3 R0, PT, PT, R9, R14, RZ ;  /* 0x0000000e09007210 */ /* 0x000fc40007ffe0ff */
[----:B------:R-:W-:Y:S01]  /*04e0*/  FSEL R17, R17, +INF , P0 ;  /* 0x7f80000011117808 */ /* 0x000fe20000000000 */
[----:B------:R0:W-:Y:S01]  /*04f0*/  STG.E.64 desc[UR8][R2.64+0x10], R8 ;  /* 0x0000100802007986 */ /* 0x0001e2000c101b08 */
[----:B------:R-:W-:Y:S02]  /*0500*/  I2FP.F32.U32 R0, R0 ;  /* 0x0000000000007245 */ /* 0x000fe40000201000 */
[----:B------:R0:W1:Y:S01]  /*0510*/  MUFU.RSQ R18, R17 ;  /* 0x0000001100127308 */ /* 0x0000620000001400 */
[----:B------:R-:W-:-:S05]  /*0520*/  VIADD R16, R17, 0xf3000000 ;  /* 0xf300000011107836 */ /* 0x000fca0000000000 */
[----:B------:R-:W-:Y:S01]  /*0530*/  ISETP.GT.U32.AND P0, PT, R16, 0x727fffff, PT ;  /* 0x727fffff1000780c */ /* 0x000fe20003f04070 */
[----:B------:R-:W-:-:S12]  /*0540*/  FFMA R16, R0, R23, 7.314590599882819788e-10 ;  /* 0x30490fdb00107423 */ /* 0x000fd80000000017 */
[----:B01----:R-:W-:Y:S05]  /*0550*/  @!P0 BRA `(.L_x_36) ;  /* 0x0000000000108947 */ /* 0x003fea0003800000 */
[----:B------:R-:W-:-:S07]  /*0560*/  MOV R14, 0x580 ;  /* 0x00000580000e7802 */ /* 0x000fce0000000f00 */
[----:B-----5:R-:W-:Y:S05]  /*0570*/  CALL.REL.NOINC `($__internal_2_$__cuda_sm20_sqrt_rn_f32_slowpath) ;  /* 0x0000000400147944 */ /* 0x020fea0003c00000 */
[----:B------:R-:W-:Y:S01]  /*0580*/  IMAD.MOV.U32 R0, RZ, RZ, R17 ;  /* 0x000000ffff007224 */ /* 0x000fe200078e0011 */
[----:B------:R-:W-:Y:S06]  /*0590*/  BRA `(.L_x_37) ;  /* 0x0000000000107947 */ /* 0x000fec0003800000 */
.L_x_36:
[----:B------:R-:W-:Y:S01]  /*05a0*/  FMUL.FTZ R0, R17, R18 ;  /* 0x0000001211007220 */ /* 0x000fe20000410000 */
[----:B------:R-:W-:-:S03]  /*05b0*/  FMUL.FTZ R18, R18, 0.5 ;  /* 0x3f00000012127820 */ /* 0x000fc60000410000 */
[----:B------:R-:W-:-:S04]  /*05c0*/  FFMA R17, -R0, R0, R17 ;  /* 0x0000000000117223 */ /* 0x000fc80000000111 */
[----:B------:R-:W-:-:S07]  /*05d0*/  FFMA R0, R17, R18, R0 ;  /* 0x0000001211007223 */ /* 0x000fce0000000000 */
.L_x_37:
[----:B------:R-:W-:Y:S05]  /*05e0*/  BSYNC.RECONVERGENT B2 ;  /* 0x0000000000027941 */ /* 0x000fea0003800200 */
.L_x_35:
[----:B------:R-:W-:Y:S01]  /*05f0*/  FMUL.RZ R16, R16, 0.15915493667125701904 ;  /* 0x3e22f98310107820 */ /* 0x000fe2000040c000 */
[----:B------:R-:W-:-:S03]  /*0600*/  MOV R15, 0x1 ;  /* 0x00000001000f7802 */ /* 0x000fc60000000f00 */
[----:B------:R-:W0:Y:S02]  /*0610*/  MUFU.COS R9, R16 ;  /* 0x0000001000097308 */ /* 0x000e240000000000 */
[----:B------:R1:W-:Y:S01]  /*0620*/  STG.E desc[UR8][R2.64+0x18], R15 ;  /* 0x0000180f02007986 */ /* 0x0003e2000c101908 */
[----:B0-----:R-:W-:-:S05]  /*0630*/  FMUL R11, R9, R0 ;  /* 0x00000000090b7220 */ /* 0x001fca0000400000 */
[----:B------:R-:W0:Y:S01]  /*0640*/  MUFU.SIN R9, R16 ;  /* 0x0000001000097308 */ /* 0x000e220000000400 */
[----:B------:R1:W-:Y:S01]  /*0650*/  STG.E desc[UR8][R2.64+0x20], R11 ;  /* 0x0000200b02007986 */ /* 0x0003e2000c101908 */
[----:B0-----:R-:W-:Y:S01]  /*0660*/  FMUL R0, R9, R0 ;  /* 0x0000000009007220 */ /* 0x001fe20000400000 */
[----:B-1----:R-:W-:Y:S06]  /*0670*/  BRA `(.L_x_38) ;  /* 0x0000000000087947 */ /* 0x002fec0003800000 */
.L_x_34:
[----:B------:R0:W5:Y:S04]  /*0680*/  LDG.E R0, desc[UR8][R2.64+0x20] ;  /* 0x0000200802007981 */ /* 0x000168000c1e1900 */
[----:B------:R0:W-:Y:S02]  /*0690*/  STG.E desc[UR8][R2.64+0x18], RZ ;  /* 0x000018ff02007986 */ /* 0x0001e4000c101908 */
.L_x_38:
[----:B------:R-:W-:Y:S05]  /*06a0*/  BSYNC.RECONVERGENT B1 ;  /* 0x0000000000017941 */ /* 0x000fea0003800200 */
.L_x_33:
[----:B-----5:R-:W-:Y:S01]  /*06b0*/  FSETP.GTU.AND P0, PT, R19, RZ, PT ;  /* 0x000000ff1300720b */ /* 0x020fe20003f0c000 */
[----:B------:R-:W-:-:S12]  /*06c0*/  BSSY.RECONVERGENT B1, `(.L_x_39) ;  /* 0x000001a000017945 */ /* 0x000fd80003800200 */
[----:B------:R-:W-:Y:S01]  /*06d0*/  @!P0 FADD R0, RZ, R0 ;  /* 0x00000000ff008221 */ /* 0x000fe20000000000 */
[----:B0-----:R-:W-:Y:S01]  /*06e0*/  @!P0 MOV R3, 0x41a00000 ;  /* 0x41a0000000038802 */ /* 0x001fe20000000f00 */
[----:B------:R-:W-:Y:S02]  /*06f0*/  @P0 FADD R19, R19, -1 ;  /* 0xbf80000013130421 */ /* 0x000fe40000000000 */
[----:B------:R-:W-:-:S04]  /*0700*/  @!P0 FADD R0, RZ, R0 ;  /* 0x00000000ff008221 */ /* 0x000fc80000000000 */
[----:B------:R-:W-:-:S04]  /*0710*/  @!P0 FADD R0, RZ, R0 ;  /* 0x00000000ff008221 */ /* 0x000fc80000000000 */
[----:B------:R-:W-:-:S04]  /*0720*/  @!P0 FFMA R0, R0, R3, -49 ;  /* 0xc244000000008423 */ /* 0x000fc80000000003 */
[----:B------:R-:W-:-:S04]  /*0730*/  @!P0 FADD R3, -R21, R0 ;  /* 0x0000000015038221 */ /* 0x000fc80000000100 */
[----:B------:R-:W-:-:S05]  /*0740*/  @!P0 FFMA R21, R3, -0.95122945308685302734, R0 ;  /* 0xbf7383c603158823 */ /* 0x000fca0000000000 */
[----:B------:R-:W-:-:S04]  /*0750*/  FSETP.GE.AND P0, PT, R21, -50, PT ;  /* 0xc24800001500780b */ /* 0x000fc80003f06000 */
[----:B------:R-:W-:-:S13]  /*0760*/  FSETP.GTU.OR P0, PT, R19, RZ, !P0 ;  /* 0x000000ff1300720b */ /* 0x000fda000470c400 */
[----:B------:R-:W-:Y:S05]  /*0770*/  @P0 BRA `(.L_x_40) ;  /* 0x0000000000380947 */ /* 0x000fea0003800000 */
[----:B------:R-:W0:Y:S01]  /*0780*/  S2R R2, SR_LANEID ;  /* 0x0000000000027919 */ /* 0x000e220000000000 */
[----:B------:R-:W-:Y:S01]  /*0790*/  IMAD.MOV.U32 R3, RZ, RZ, 0x1 ;  /* 0x00000001ff037424 */ /* 0x000fe200078e00ff */
[----:B------:R-:W1:Y:S01]  /*07a0*/  S2UR UR5, SR_CgaCtaId ;  /* 0x00000000000579c3 */ /* 0x000e620000008800 */
[----:B------:R-:W-:Y:S01]  /*07b0*/  VOTEU.ANY UR4, UPT, PT ;  /* 0x0000000000047886 */ /* 0x000fe200038e0100 */
[----:B------:R-:W-:Y:S01]  /*07c0*/  HFMA2 R21, -RZ, RZ, -3.21875, 0 ;  /* 0xc2700000ff157431 */ /* 0x000fe200000001ff */
[----:B------:R-:W-:Y:S01]  /*07d0*/  UFLO.U32 UR4, UR4 ;  /* 0x00000004000472bd */ /* 0x000fe200080e0000 */
[----:B------:R-:W-:Y:S01]  /*07e0*/  SHF.L.U32 R0, R3, R12, RZ ;  /* 0x0000000c03007219 */ /* 0x000fe200000006ff */
[----:B------:R-:W-:-:S03]  /*07f0*/  IMAD.MOV.U32 R19, RZ, RZ, 0x40a00000 ;  /* 0x40a00000ff137424 */ /* 0x000fc600078e00ff */
[----:B------:R-:W2:Y:S01]  /*0800*/  REDUX.OR UR6, R0 ;  /* 0x00000000000673c4 */ /* 0x000ea20000004000 */
[----:B0-----:R-:W-:Y:S01]  /*0810*/  ISETP.EQ.U32.AND P0, PT, R2, UR4, PT ;  /* 0x0000000402007c0c */ /* 0x001fe2000bf02070 */
[----:B------:R-:W-:Y:S02]  /*0820*/  UMOV UR4, 0x400 ;  /* 0x0000040000047882 */ /* 0x000fe40000000000 */
[----:B-1----:R-:W-:Y:S01]  /*0830*/  ULEA UR4, UR5, UR4, 0x18 ;  /* 0x0000000405047291 */ /* 0x002fe2000f8ec0ff */
[----:B--2---:R-:W-:-:S09]  /*0840*/  MOV R2, UR6 ;  /* 0x0000000600027c02 */ /* 0x004fd20008000f00 */
[----:B------:R0:W-:Y:S02]  /*0850*/  @P0 ATOMS.OR RZ, [UR4], R2 ;  /* 0x00000002ffff098c */ /* 0x0001e4000b000004 */
.L_x_40:
[----:B------:R-:W-:Y:S05]  /*0860*/  BSYNC.RECONVERGENT B1 ;  /* 0x0000000000017941 */ /* 0x000fea0003800200 */
.L_x_39:
[----:B------:R1:W-:Y:S04]  /*0870*/  STG.E desc[UR8][R4.64], R19 ;  /* 0x0000001304007986 */ /* 0x0003e8000c101908 */
[----:B------:R1:W-:Y:S02]  /*0880*/  STG.E desc[UR8][R6.64], R21 ;  /* 0x0000001506007986 */ /* 0x0003e4000c101908 */
.L_x_32:
[----:B------:R-:W-:Y:S05]  /*0890*/  BSYNC.RECONVERGENT B0 ;  /* 0x0000000000007941 */ /* 0x000fea0003800200 */
.L_x_31:
        /* <DEDUP_REMOVED lines=19> */
        .weak           $__internal_2_$__cuda_sm20_sqrt_rn_f32_slowpath
        .type           $__internal_2_$__cuda_sm20_sqrt_rn_f32_slowpath,@function
        .size           $__internal_2_$__cuda_sm20_sqrt_rn_f32_slowpath,(.L_x_60 - $__internal_2_$__cuda_sm20_sqrt_rn_f32_slowpath)
$__internal_2_$__cuda_sm20_sqrt_rn_f32_slowpath:
        /* <DEDUP_REMOVED lines=19> */
.L_x_41:
[----:B------:R-:W-:Y:S01]  /*0b00*/  HFMA2 R9, -RZ, RZ, 0, 0 ;  /* 0x00000000ff097431 */ /* 0x000fe200000001ff */
[----:B------:R-:W-:-:S04]  /*0b10*/  MOV R8, R14 ;  /* 0x0000000e00087202 */ /* 0x000fc80000000f00 */
[----:B------:R-:W-:Y:S05]  /*0b20*/  RET.REL.NODEC R8 `(_Z21updateNeuronsKernel32PfS_PjP17curandStateXORWOWjj) ;  /* 0xfffffff408347950 */ /* 0x000fea0003c3ffff */
.L_x_42:
        /* <DEDUP_REMOVED lines=13> */
.L_x_60:


//--------------------- .text._Z18initializeKernel16P6__halfS0_j --------------------------
	.section	.text._Z18initializeKernel16P6__halfS0_j,"ax",@progbits
	.align	128
        .global         _Z18initializeKernel16P6__halfS0_j
        .type           _Z18initializeKernel16P6__halfS0_j,@function
        .size           _Z18initializeKernel16P6__halfS0_j,(.L_x_64 - _Z18initializeKernel16P6__halfS0_j)
        .other          _Z18initializeKernel16P6__halfS0_j,@"STO_CUDA_ENTRY STV_DEFAULT"
_Z18initializeKernel16P6__halfS0_j:
.text._Z18initializeKernel16P6__halfS0_j:
[----:B------:R-:W-:Y:S01]  /*0000*/  LDC R1, c[0x0][0x37c] ;  /* 0x0000df00ff017b82 */ /* 0x000fe20000000800 */
[----:B------:R-:W0:Y:S01]  /*0010*/  S2R R3, SR_CTAID.X ;  /* 0x0000000000037919 */ /* 0x000e220000002500 */
[----:B------:R-:W1:Y:S01]  /*0020*/  LDCU UR4, c[0x0][0x390] ;  /* 0x00007200ff0477ac */ /* 0x000e620008000800 */
[----:B------:R-:W0:Y:S02]  /*0030*/  S2R R0, SR_TID.X ;  /* 0x0000000000007919 */ /* 0x000e240000002100 */
[----:B0-----:R-:W-:-:S04]  /*0040*/  LEA R3, R3, R0, 0x5 ;  /* 0x0000000003037211 */ /* 0x001fc800078e28ff */
[----:B-1----:R-:W-:-:S13]  /*0050*/  ISETP.GE.U32.AND P0, PT, R3, UR4, PT ;  /* 0x0000000403007c0c */ /* 0x002fda000bf06070 */
[----:B------:R-:W-:Y:S05]  /*0060*/  @P0 EXIT ;  /* 0x000000000000094d */ /* 0x000fea0003800000 */
[----:B------:R-:W0:Y:S01]  /*0070*/  LDC.64 R14, c[0x4][0x40] ;  /* 0x01001000ff0e7b82 */ /* 0x000e220000000a00 */
[----:B------:R-:W0:Y:S02]  /*0080*/  LDCU.64 UR4, c[0x0][0x358] ;  /* 0x00006b00ff0477ac */ /* 0x000e240008000a00 */
[----:B0-----:R-:W2:Y:S04]  /*0090*/  LDG.E.128 R8, desc[UR4][R14.64] ;  /* 0x000000040e087981 */ /* 0x001ea8000c1e1d00 */
[----:B------:R-:W3:Y:S01]  /*00a0*/  LDG.E.128 R4, desc[UR4][R14.64+0x20] ;  /* 0x000020040e047981 */ /* 0x000ee2000c1e1d00 */
[----:B--2---:R-:W-:Y:S01]  /*00b0*/  IMAD.IADD R13, R3, 0x1, R10 ;  /* 0x00000001030d7824 */ /* 0x004fe200078e020a */
[----:B------:R-:W-:Y:S01]  /*00c0*/  IADD3 R0, PT, PT, R11, 0x1, RZ ;  /* 0x000000010b007810 */ /* 0x000fe20007ffe0ff */
[----:B------:R-:W-:-:S03]  /*00d0*/  IMAD.WIDE.U32 R16, R8, -0x2daee0ad, RZ ;  /* 0xd2511f5308107825 */ /* 0x000fc600078e00ff */
[C---:B------:R-:W-:Y:S01]  /*00e0*/  ISETP.GE.U32.AND P0, PT, R13.reuse, R10, PT ;  /* 0x0000000a0d00720c */ /* 0x040fe20003f06070 */
[----:B------:R-:W-:-:S04]  /*00f0*/  IMAD.WIDE.U32 R12, R13, -0x326172a9, RZ ;  /* 0xcd9e8d570d0c7825 */ /* 0x000fc800078e00ff */
[C---:B---3--:R-:W-:Y:S01]  /*0100*/  VIADD R7, R4.reuse, 0x9e3779b9 ;  /* 0x9e3779b904077836 */ /* 0x048fe20000000000 */
[----:B------:R-:W-:Y:S02]  /*0110*/  LOP3.LUT R9, R4, R13, R9, 0x96, !PT ;  /* 0x0000000d04097212 */ /* 0x000fe400078e9609 */
[----:B------:R-:W-:-:S03]  /*0120*/  IADD3 R13, PT, PT, R5, -0x4498517b, RZ ;  /* 0xbb67ae85050d7810 */ /* 0x000fc60007ffe0ff */
[----:B------:R-:W-:-:S04]  /*0130*/  IMAD.WIDE.U32 R8, R9, -0x2daee0ad, RZ ;  /* 0xd2511f5309087825 */ /* 0x000fc800078e00ff */
[----:B------:R-:W-:Y:S01]  /*0140*/  @P0 IMAD.MOV R0, RZ, RZ, R11 ;  /* 0x000000ffff000224 */ /* 0x000fe200078e020b */
[----:B------:R-:W-:Y:S02]  /*0150*/  LOP3.LUT R13, R13, R16, R9, 0x96, !PT ;  /* 0x000000100d0d7212 */ /* 0x000fe400078e9609 */
[----:B------:R-:W-:Y:S02]  /*0160*/  IADD3 R9, PT, PT, R4, 0x3c6ef372, RZ ;  /* 0x3c6ef37204097810 */ /* 0x000fe40007ffe0ff */
[----:B------:R-:W-:Y:S02]  /*0170*/  LOP3.LUT R0, R5, R17, R0, 0x96, !PT ;  /* 0x0000001105007212 */ /* 0x000fe400078e9600 */
[----:B------:R-:W-:-:S03]  /*0180*/  ISETP.NE.AND P0, PT, R6, 0x3, PT ;  /* 0x000000030600780c */ /* 0x000fc60003f05270 */
[----:B------:R-:W-:-:S05]  /*0190*/  IMAD.WIDE.U32 R10, R0, -0x326172a9, RZ ;  /* 0xcd9e8d57000a7825 */ /* 0x000fca00078e00ff */
[----:B------:R-:W-:Y:S01]  /*01a0*/  LOP3.LUT R7, R7, R12, R11, 0x96, !PT ;  /* 0x0000000c07077212 */ /* 0x000fe200078e960b */
[----:B------:R-:W-:-:S04]  /*01b0*/  IMAD.WIDE.U32 R12, R13, -0x326172a9, RZ ;  /* 0xcd9e8d570d0c7825 */ /* 0x000fc800078e00ff */
[----:B------:R-:W-:Y:S01]  /*01c0*/  IMAD.WIDE.U32 R14, R7, -0x2daee0ad, RZ ;  /* 0xd2511f53070e7825 */ /* 0x000fe200078e00ff */
[----:B------:R-:W-:Y:S02]  /*01d0*/  LOP3.LUT R9, R13, R10, R9, 0x96, !PT ;  /* 0x0000000a0d097212 */ /* 0x000fe400078e9609 */
[C---:B------:R-:W-:Y:S01]  /*01e0*/  IADD3 R13, PT, PT, R5.reuse, 0x32370b8f, RZ ;  /* 0x32370b8f050d7810 */ /* 0x040fe20007ffe0ff */
[----:B------:R-:W-:-:S05]  /*01f0*/  VIADD R7, R5, 0x76cf5d0a ;  /* 0x76cf5d0a05077836 */ /* 0x000fca0000000000 */
        /* <DEDUP_REMOVED lines=10> */
[C---:B------:R-:W-:Y:S01]  /*02a0*/  IADD3 R13, PT, PT, R5.reuse, -0x56f99767, RZ ;  /* 0xa9066899050d7810 */ /* 0x040fe20007ffe0ff */
        /* <DEDUP_REMOVED lines=22> */
[----:B------:R-:W-:-:S03]  /*0410*/  LOP3.LUT R9, R13, R10, R9, 0x96, !PT ;  /* 0x0000000a0d097212 */ /* 0x000fc600078e9609 */
[----:B------:R-:W-:Y:S02]  /*0420*/  VIADD R7, R5, 0xdb3d7428 ;  /* 0xdb3d742805077836 */ /* 0x000fe40000000000 */
[----:B------:R-:W-:-:S03]  /*0430*/  IMAD.HI.U32 R0, R9, -0x2daee0ad, RZ ;  /* 0xd2511f5309007827 */ /* 0x000fc600078e00ff */
[----:B------:R-:W-:Y:S01]  /*0440*/  LOP3.LUT R10, R15, R8, R7, 0x96, !PT ;  /* 0x000000080f0a7212 */ /* 0x000fe200078e9607 */
[----:B------:R-:W-:Y:S01]  /*0450*/  HADD2 R8, -RZ.H0_H0, 50, 50 ;  /* 0x52405240ff087430 */ /* 0x000fe20000000900 */
[----:B------:R-:W-:Y:S01]  /*0460*/  IADD3 R7, PT, PT, R5, -0x695add53, RZ ;  /* 0x96a522ad05077810 */ /* 0x000fe20007ffe0ff */
[----:B------:R-:W-:Y:S02]  /*0470*/  VIADD R5, R4, 0x8ff34781 ;  /* 0x8ff3478104057836 */ /* 0x000fe40000000000 */
[----:B------:R-:W-:-:S04]  /*0480*/  IMAD.HI.U32 R2, R10, -0x326172a9, RZ ;  /* 0xcd9e8d570a027827 */ /* 0x000fc800078e00ff */
[----:B------:R-:W-:Y:S01]  /*0490*/  HADD2 R8, -R8.H0_H0, 60, 60 ;  /* 0x5380538008087430 */ /* 0x000fe20000000900 */
[----:B------:R-:W-:Y:S02]  /*04a0*/  LOP3.LUT R0, R0, R14, R7, 0x96, !PT ;  /* 0x0000000e00007212 */ /* 0x000fe400078e9607 */
[----:B------:R-:W-:Y:S01]  /*04b0*/  LOP3.LUT R2, R2, R12, R5, 0x96, !PT ;  /* 0x0000000c02027212 */ /* 0x000fe200078e9605 */
[----:B------:R-:W-:Y:S06]  /*04c0*/  @!P0 BRA `(.L_x_43) ;  /* 0x00000000001c8947 */ /* 0x000fec0003800000 */
[----:B------:R-:W-:-:S13]  /*04d0*/  ISETP.NE.AND P0, PT, R6, 0x2, PT ;  /* 0x000000020600780c */ /* 0x000fda0003f05270 */
[----:B------:R-:W-:Y:S05]  /*04e0*/  @!P0 BRA `(.L_x_44) ;  /* 0x0000000000188947 */ /* 0x000fea0003800000 */
[----:B------:R-:W-:Y:S02]  /*04f0*/  ISETP.NE.AND P0, PT, R6, 0x1, PT ;  /* 0x000000010600780c */ /* 0x000fe40003f05270 */
[----:B------:R-:W-:-:S11]  /*0500*/  MOV R0, R2 ;  /* 0x0000000200007202 */ /* 0x000fd60000000f00 */
[----:B------:R-:W-:Y:S05]  /*0510*/  @P0 BRA `(.L_x_44) ;  /* 0x00000000000c0947 */ /* 0x000fea0003800000 */
[----:B------:R-:W-:Y:S01]  /*0520*/  IMAD R0, R10, -0x326172a9, RZ ;  /* 0xcd9e8d570a007824 */ /* 0x000fe200078e02ff */
[----:B------:R-:W-:Y:S06]  /*0530*/  BRA `(.L_x_44) ;  /* 0x0000000000047947 */ /* 0x000fec0003800000 */
.L_x_43:
[----:B------:R-:W-:-:S07]  /*0540*/  IMAD R0, R9, -0x2daee0ad, RZ ;  /* 0xd2511f5309007824 */ /* 0x000fce00078e02ff */
.L_x_44:
[----:B------:R-:W0:Y:S01]  /*0550*/  LDC.64 R4, c[0x0][0x388] ;  /* 0x0000e200ff047b82 */ /* 0x000e220000000a00 */
[----:B------:R-:W-:Y:S01]  /*0560*/  HFMA2 R9, -RZ, RZ, 0.1171875, 0 ;  /* 0x2f800000ff097431 */ /* 0x000fe200000001ff */
[----:B------:R-:W-:-:S06]  /*0570*/  I2FP.F32.U32 R0, R0 ;  /* 0x0000000000007245 */ /* 0x000fcc0000201000 */
[----:B------:R-:W1:Y:S01]  /*0580*/  LDC.64 R6, c[0x0][0x380] ;  /* 0x0000e000ff067b82 */ /* 0x000e620000000a00 */
[----:B------:R-:W-:-:S05]  /*0590*/  FFMA R0, R0, R9, 1.1641532182693481445e-10 ;  /* 0x2f00000000007423 */ /* 0x000fca0000000009 */
[----:B------:R-:W-:-:S05]  /*05a0*/  F2FP.F16.F32.PACK_AB R0, RZ, R0 ;  /* 0x00000000ff00723e */ /* 0x000fca00000000ff */
[----:B------:R-:W-:Y:S02]  /*05b0*/  HFMA2 R0, R0.H0_H0, R8.H0_H0, -60, -60 ;  /* 0xd380d38000007431 */ /* 0x000fe40000040808 */
[----:B0-----:R-:W-:-:S05]  /*05c0*/  IMAD.WIDE.U32 R4, R3, 0x2, R4 ;  /* 0x0000000203047825 */ /* 0x001fca00078e0004 */
[----:B------:R-:W-:Y:S01]  /*05d0*/  STG.E.U16 desc[UR4][R4.64], R0 ;  /* 0x0000000004007986 */ /* 0x000fe2000c101504 */
[----:B-1----:R-:W-:-:S05]  /*05e0*/  IMAD.WIDE.U32 R2, R3, 0x2, R6 ;  /* 0x0000000203027825 */ /* 0x002fca00078e0006 */
[----:B------:R-:W-:Y:S01]  /*05f0*/  STG.E.U16 desc[UR4][R2.64], RZ ;  /* 0x000000ff02007986 */ /* 0x000fe2000c101504 */
[----:B------:R-:W-:Y:S05]  /*0600*/  EXIT ;  /* 0x000000000000794d */ /* 0x000fea0003800000 */
.L_x_45:
        /* <DEDUP_REMOVED lines=15> */
.L_x_64:


//--------------------- .text._Z18initializeKernel32PfS_P17curandStateXORWOWjy --------------------------
	.section	.text._Z18initializeKernel32PfS_P17curandStateXORWOWjy,"ax",@progbits
	.align	128
        .global         _Z18initializeKernel32PfS_P17curandStateXORWOWjy
        .type           _Z18initializeKernel32PfS_P17curandStateXORWOWjy,@function
        .size           _Z18initializeKernel32PfS_P17curandStateXORWOWjy,(.L_x_65 - _Z18initializeKernel32PfS_P17curandStateXORWOWjy)
        .other          _Z18initializeKernel32PfS_P17curandStateXORWOWjy,@"STO_CUDA_ENTRY STV_DEFAULT"
_Z18initializeKernel32PfS_P17curandStateXORWOWjy:
.text._Z18initializeKernel32PfS_P17curandStateXORWOWjy:
[----:B------:R-:W-:Y:S01]  /*0000*/  LDC R1, c[0x0][0x37c] ;  /* 0x0000df00ff017b82 */ /* 0x000fe20000000800 */
[----:B------:R-:W0:Y:S01]  /*0010*/  S2R R11, SR_CTAID.X ;  /* 0x00000000000b7919 */ /* 0x000e220000002500 */
[----:B------:R-:W1:Y:S01]  /*0020*/  LDCU UR4, c[0x0][0x398] ;  /* 0x00007300ff0477ac */ /* 0x000e620008000800 */
[----:B------:R-:W0:Y:S02]  /*0030*/  S2R R0, SR_TID.X ;  /* 0x0000000000007919 */ /* 0x000e240000002100 */
[----:B0-----:R-:W-:-:S05]  /*0040*/  IMAD R11, R11, 0x20, R0 ;  /* 0x000000200b0b7824 */ /* 0x001fca00078e0200 */
[----:B-1----:R-:W-:-:S13]  /*0050*/  ISETP.GE.U32.AND P0, PT, R11, UR4, PT ;  /* 0x000000040b007c0c */ /* 0x002fda000bf06070 */
[----:B------:R-:W-:Y:S05]  /*0060*/  @P0 EXIT ;  /* 0x000000000000094d */ /* 0x000fea0003800000 */
[----:B------:R-:W0:Y:S01]  /*0070*/  LDC.64 R4, c[0x0][0x3a0] ;  /* 0x0000e800ff047b82 */ /* 0x000e220000000a00 */
[----:B------:R-:W1:Y:S01]  /*0080*/  LDCU.64 UR4, c[0x0][0x358] ;  /* 0x00006b00ff0477ac */ /* 0x000e620008000a00 */
[----:B------:R-:W-:Y:S01]  /*0090*/  ISETP.NE.AND P0, PT, R11, RZ, PT ;  /* 0x000000ff0b00720c */ /* 0x000fe20003f05270 */
[----:B------:R-:W-:Y:S05]  /*00a0*/  BSSY.RECONVERGENT B0, `(.L_x_46) ;  /* 0x00000e5000007945 */ /* 0x000fea0003800200 */
[----:B------:R-:W2:Y:S01]  /*00b0*/  LDC.64 R2, c[0x0][0x390] ;  /* 0x0000e400ff027b82 */ /* 0x000ea20000000a00 */
[----:B0-----:R-:W-:Y:S02]  /*00c0*/  LOP3.LUT R0, R4, 0xaad26b49, RZ, 0x3c, !PT ;  /* 0xaad26b4904007812 */ /* 0x001fe400078e3cff */
[----:B------:R-:W-:-:S03]  /*00d0*/  LOP3.LUT R4, R5, 0xf7dcefdd, RZ, 0x3c, !PT ;  /* 0xf7dcefdd05047812 */ /* 0x000fc600078e3cff */
[----:B------:R-:W-:Y:S02]  /*00e0*/  IMAD R0, R0, 0x4182bed5, RZ ;  /* 0x4182bed500007824 */ /* 0x000fe400078e02ff */
[----:B------:R-:W-:Y:S02]  /*00f0*/  IMAD R5, R4, -0x658354e5, RZ ;  /* 0x9a7cab1b04057824 */ /* 0x000fe400078e02ff */
[----:B--2---:R-:W-:Y:S01]  /*0100*/  IMAD.WIDE.U32 R2, R11, 0x30, R2 ;  /* 0x000000300b027825 */ /* 0x004fe200078e0002 */
[C---:B------:R-:W-:Y:S02]  /*0110*/  LOP3.LUT R8, R0.reuse, 0x159a55e5, RZ, 0x3c, !PT ;  /* 0x159a55e500087812 */ /* 0x040fe400078e3cff */
[C---:B------:R-:W-:Y:S01]  /*0120*/  IADD3 R6, PT, PT, R0.reuse, 0x64f0c9, R5 ;  /* 0x0064f0c900067810 */ /* 0x040fe20007ffe005 */
[C---:B------:R-:W-:Y:S01]  /*0130*/  VIADD R7, R0.reuse, 0x75bcd15 ;  /* 0x075bcd1500077836 */ /* 0x040fe20000000000 */
[----:B------:R-:W-:Y:S01]  /*0140*/  LOP3.LUT R12, R5, 0x5491333, RZ, 0x3c, !PT ;  /* 0x05491333050c7812 */ /* 0x000fe200078e3cff */
[----:B------:R-:W-:-:S02]  /*0150*/  VIADD R13, R0, 0x583f19 ;  /* 0x00583f19000d7836 */ /* 0x000fc40000000000 */
[----:B------:R-:W-:Y:S01]  /*0160*/  VIADD R9, R5, 0x1f123bb5 ;  /* 0x1f123bb505097836 */ /* 0x000fe20000000000 */
[----:B-1----:R0:W-:Y:S04]  /*0170*/  STG.E.64 desc[UR4][R2.64], R6 ;  /* 0x0000000602007986 */ /* 0x0021e8000c101b04 */
[----:B------:R0:W-:Y:S04]  /*0180*/  STG.E.64 desc[UR4][R2.64+0x8], R8 ;  /* 0x0000080802007986 */ /* 0x0001e8000c101b04 */
[----:B------:R0:W-:Y:S01]  /*0190*/  STG.E.64 desc[UR4][R2.64+0x10], R12 ;  /* 0x0000100c02007986 */ /* 0x0001e2000c101b04 */
[----:B------:R-:W-:Y:S05]  /*01a0*/  @!P0 BRA `(.L_x_47) ;  /* 0x0000000c00508947 */ /* 0x000fea0003800000 */
[----:B------:R-:W-:Y:S02]  /*01b0*/  IMAD.MOV.U32 R0, RZ, RZ, RZ ;  /* 0x000000ffff007224 */ /* 0x000fe400078e00ff */
[----:B------:R-:W-:Y:S02]  /*01c0*/  IMAD.MOV.U32 R10, RZ, RZ, R11 ;  /* 0x000000ffff0a7224 */ /* 0x000fe400078e000b */
[----:B0-----:R-:W-:-:S07]  /*01d0*/  IMAD.MOV.U32 R13, RZ, RZ, RZ ;  /* 0x000000ffff0d7224 */ /* 0x001fce00078e00ff */
.L_x_53:
[----:B0-----:R-:W-:Y:S01]  /*01e0*/  LOP3.LUT R2, R10, 0x3, RZ, 0xc0, !PT ;  /* 0x000000030a027812 */ /* 0x001fe200078ec0ff */
[----:B------:R-:W-:Y:S03]  /*01f0*/  BSSY.RECONVERGENT B1, `(.L_x_48) ;  /* 0x00000c9000017945 */ /* 0x000fe60003800200 */
[----:B------:R-:W-:-:S04]  /*0200*/  ISETP.NE.U32.AND P0, PT, R2, RZ, PT ;  /* 0x000000ff0200720c */ /* 0x000fc80003f05070 */
[----:B------:R-:W-:-:S13]  /*0210*/  ISETP.NE.AND.EX P0, PT, RZ, RZ, PT, P0 ;  /* 0x000000ffff00720c */ /* 0x000fda0003f05300 */
[----:B------:R-:W-:Y:S05]  /*0220*/  @!P0 BRA `(.L_x_49) ;  /* 0x0000000c00148947 */ /* 0x000fea0003800000 */
[----:B------:R-:W0:Y:S01]  /*0230*/  LDC.64 R6, c[0x4][RZ] ;  /* 0x01000000ff067b82 */ /* 0x000e220000000a00 */
[----:B------:R-:W-:Y:S02]  /*0240*/  IMAD.MOV.U32 R12, RZ, RZ, RZ ;  /* 0x000000ffff0c7224 */ /* 0x000fe400078e00ff */
[----:B0-----:R-:W-:-:S07]  /*0250*/  IMAD.WIDE.U32 R6, R0, 0xc80, R6 ;  /* 0x00000c8000067825 */ /* 0x001fce00078e0006 */
.L_x_52:
[----:B0-----:R-:W-:Y:S02]  /*0260*/  CS2R R14, SRZ ;  /* 0x00000000000e7805 */ /* 0x001fe4000001ff00 */
[----:B------:R-:W-:Y:S02]  /*0270*/  CS2R R2, SRZ ;  /* 0x0000000000027805 */ /* 0x000fe4000001ff00 */
[----:B------:R-:W-:-:S07]  /*0280*/  CS2R R4, SRZ ;  /* 0x0000000000047805 */ /* 0x000fce000001ff00 */
.L_x_51:
[----:B------:R-:W0:Y:S02]  /*0290*/  LDC.64 R8, c[0x0][0x390] ;  /* 0x0000e400ff087b82 */ /* 0x000e240000000a00 */
[----:B0-----:R-:W-:-:S04]  /*02a0*/  IMAD.WIDE.U32 R8, R11, 0x30, R8 ;  /* 0x000000300b087825 */ /* 0x001fc800078e0008 */
[----:B------:R-:W-:-:S05]  /*02b0*/  IMAD.WIDE.U32 R8, R15, 0x4, R8 ;  /* 0x000000040f087825 */ /* 0x000fca00078e0008 */
[----:B------:R0:W5:Y:S01]  /*02c0*/  LDG.E R16, desc[UR4][R8.64+0x4] ;  /* 0x0000040408107981 */ /* 0x000162000c1e1900 */
[----:B------:R-:W-:-:S07]  /*02d0*/  IMAD.MOV.U32 R17, RZ, RZ, RZ ;  /* 0x000000ffff117224 */ /* 0x000fce00078e00ff */
.L_x_50:
[----:B-----5:R-:W-:Y:S01]  /*02e0*/  SHF.R.U32.HI R22, RZ, R17, R16 ;  /* 0x00000011ff167219 */ /* 0x020fe20000011610 */
[----:B0-----:R-:W-:-:S03]  /*02f0*/  IMAD.SHL.U32 R8, R15, 0x20, RZ ;  /* 0x000000200f087824 */ /* 0x001fc600078e00ff */
[----:B------:R-:W-:Y:S01]  /*0300*/  LOP3.LUT R9, R22, 0x1, RZ, 0xc0, !PT ;  /* 0x0000000116097812 */ /* 0x000fe200078ec0ff */
[----:B------:R-:W-:-:S03]  /*0310*/  IMAD.IADD R8, R8, 0x1, R17 ;  /* 0x0000000108087824 */ /* 0x000fc600078e0211 */
[----:B------:R-:W-:Y:S01]  /*0320*/  ISETP.NE.U32.AND P0, PT, R9, 0x1, PT ;  /* 0x000000010900780c */ /* 0x000fe20003f05070 */
[----:B------:R-:W-:-:S03]  /*0330*/  IMAD R9, R8, 0x5, RZ ;  /* 0x0000000508097824 */ /* 0x000fc600078e02ff */
[----:B------:R-:W-:Y:S01]  /*0340*/  R2P PR, R22, 0x7e ;  /* 0x0000007e16007804 */ /* 0x000fe20000000000 */
[----:B------:R-:W-:-:S08]  /*0350*/  IMAD.WIDE.U32 R8, R9, 0x4, R6 ;  /* 0x0000000409087825 */ /* 0x000fd000078e0006 */
[----:B------:R-:W2:Y:S04]  /*0360*/  @!P0 LDG.E R19, desc[UR4][R8.64] ;  /* 0x0000000408138981 */ /* 0x000ea8000c1e1900 */
[----:B------:R-:W3:Y:S04]  /*0370*/  @P1 LDG.E R21, desc[UR4][R8.64+0x14] ;  /* 0x0000140408151981 */ /* 0x000ee8000c1e1900 */
[----:B------:R-:W4:Y:S04]  /*0380*/  @!P0 LDG.E R18, desc[UR4][R8.64+0x10] ;  /* 0x0000100408128981 */ /* 0x000f28000c1e1900 */
[----:B------:R-:W4:Y:S04]  /*0390*/  @P2 LDG.E R23, desc[UR4][R8.64+0x28] ;  /* 0x0000280408172981 */ /* 0x000f28000c1e1900 */
[----:B------:R-:W4:Y:S04]  /*03a0*/  @P1 LDG.E R20, desc[UR4][R8.64+0x24] ;  /* 0x0000240408141981 */ /* 0x000f28000c1e1900 */
[----:B------:R-:W4:Y:S04]  /*03b0*/  @P3 LDG.E R25, desc[UR4][R8.64+0x3c] ;  /* 0x00003c0408193981 */ /* 0x000f28000c1e1900 */
[----:B------:R-:W4:Y:S04]  /*03c0*/  @P2 LDG.E R24, desc[UR4][R8.64+0x38] ;  /* 0x0000380408182981 */ /* 0x000f28000c1e1900 */
[----:B------:R-:W4:Y:S04]  /*03d0*/  @P4 LDG.E R27, desc[UR4][R8.64+0x50] ;  /* 0x00005004081b4981 */ /* 0x000f28000c1e1900 */
[----:B------:R-:W4:Y:S01]  /*03e0*/  @P5 LDG.E R29, desc[UR4][R8.64+0x64] ;  /* 0x00006404081d5981 */ /* 0x000f22000c1e1900 */
[----:B--2---:R-:W-:-:S03]  /*03f0*/  @!P0 LOP3.LUT R14, R14, R19, RZ, 0x3c, !PT ;  /* 0x000000130e0e8212 */ /* 0x004fc600078e3cff */
[----:B------:R-:W2:Y:S01]  /*0400*/  @!P0 LDG.E R19, desc[UR4][R8.64+0x4] ;  /* 0x0000040408138981 */ /* 0x000ea2000c1e1900 */
[----:B---3--:R-:W-:-:S03]  /*0410*/  @P1 LOP3.LUT R14, R14, R21, RZ, 0x3c, !PT ;  /* 0x000000150e0e1212 */ /* 0x008fc600078e3cff */
[----:B------:R-:W3:Y:S01]  /*0420*/  @!P0 LDG.E R21, desc[UR4][R8.64+0xc] ;  /* 0x00000c0408158981 */ /* 0x000ee2000c1e1900 */
[----:B----4-:R-:W-:-:S03]  /*0430*/  @!P0 LOP3.LUT R3, R3, R18, RZ, 0x3c, !PT ;  /* 0x0000001203038212 */ /* 0x010fc600078e3cff */
[----:B------:R-:W4:Y:S01]  /*0440*/  @!P0 LDG.E R18, desc[UR4][R8.64+0x8] ;  /* 0x0000080408128981 */ /* 0x000f22000c1e1900 */
[----:B------:R-:W-:-:S03]  /*0450*/  @P2 LOP3.LUT R14, R14, R23, RZ, 0x3c, !PT ;  /* 0x000000170e0e2212 */ /* 0x000fc600078e3cff */
[----:B------:R-:W4:Y:S01]  /*0460*/  @P1 LDG.E R23, desc[UR4][R8.64+0x18] ;  /* 0x0000180408171981 */ /* 0x000f22000c1e1900 */
[----:B------:R-:W-:-:S03]  /*0470*/  @P1 LOP3.LUT R3, R3, R20, RZ, 0x3c, !PT ;  /* 0x0000001403031212 */ /* 0x000fc600078e3cff */
[----:B------:R-:W4:Y:S01]  /*0480*/  @P1 LDG.E R20, desc[UR4][R8.64+0x1c] ;  /* 0x00001c0408141981 */ /* 0x000f22000c1e1900 */
[----:B------:R-:W-:-:S03]  /*0490*/  @P3 LOP3.LUT R14, R14, R25, RZ, 0x3c, !PT ;  /* 0x000000190e0e3212 */ /* 0x000fc600078e3cff */
[----:B------:R-:W4:Y:S01]  /*04a0*/  @P1 LDG.E R25, desc[UR4][R8.64+0x20] ;  /* 0x0000200408191981 */ /* 0x000f22000c1e1900 */
[----:B------:R-:W-:-:S03]  /*04b0*/  @P2 LOP3.LUT R3, R3, R24, RZ, 0x3c, !PT ;  /* 0x0000001803032212 */ /* 0x000fc600078e3cff */
[----:B------:R-:W4:Y:S01]  /*04c0*/  @P3 LDG.E R24, desc[UR4][R8.64+0x4c] ;  /* 0x00004c0408183981 */ /* 0x000f22000c1e1900 */
[----:B--2---:R-:W-:-:S03]  /*04d0*/  @!P0 LOP3.LUT R4, R4, R19, RZ, 0x3c, !PT ;  /* 0x0000001304048212 */ /* 0x004fc600078e3cff */
[----:B------:R-:W2:Y:S01]  /*04e0*/  @P2 LDG.E R19, desc[UR4][R8.64+0x2c] ;  /* 0x00002c0408132981 */ /* 0x000ea2000c1e1900 */
[----:B---3--:R-:W-:-:S03]  /*04f0*/  @!P0 LOP3.LUT R2, R2, R21, RZ, 0x3c, !PT ;  /* 0x0000001502028212 */ /* 0x008fc600078e3cff */
[----:B------:R-:W3:Y:S01]  /*0500*/  @P2 LDG.E R21, desc[UR4][R8.64+0x34] ;  /* 0x0000340408152981 */ /* 0x000ee2000c1e1900 */
[----:B----4-:R-:W-:-:S03]  /*0510*/  @!P0 LOP3.LUT R5, R5, R18, RZ, 0x3c, !PT ;  /* 0x0000001205058212 */ /* 0x010fc600078e3cff */
[----:B------:R-:W4:Y:S01]  /*0520*/  @P2 LDG.E R18, desc[UR4][R8.64+0x30] ;  /* 0x0000300408122981 */ /* 0x000f22000c1e1900 */
        /* <DEDUP_REMOVED lines=10> */
[----:B--2---:R-:W-:-:S03]  /*05d0*/  @P2 LOP3.LUT R4, R4, R19, RZ, 0x3c, !PT ;  /* 0x0000001304042212 */ /* 0x004fc600078e3cff */
[----:B------:R-:W2:Y:S01]  /*05e0*/  @P4 LDG.E R19, desc[UR4][R8.64+0x54] ;  /* 0x0000540408134981 */ /* 0x000ea2000c1e1900 */
[----:B---3--:R-:W-:-:S03]  /*05f0*/  @P2 LOP3.LUT R2, R2, R21, RZ, 0x3c, !PT ;  /* 0x0000001502022212 */ /* 0x008fc600078e3cff */
[----:B------:R-:W3:Y:S01]  /*0600*/  @P4 LDG.E R21, desc[UR4][R8.64+0x5c] ;  /* 0x00005c0408154981 */ /* 0x000ee2000c1e1900 */
[----:B----4-:R-:W-:-:S03]  /*0610*/  @P2 LOP3.LUT R5, R5, R18, RZ, 0x3c, !PT ;  /* 0x0000001205052212 */ /* 0x010fc600078e3cff */
        /* <DEDUP_REMOVED lines=9> */
[----:B------:R-:W-:Y:S02]  /*06b0*/  LOP3.LUT P0, RZ, R22, 0x80, RZ, 0xc0, !PT ;  /* 0x0000008016ff7812 */ /* 0x000fe4000780c0ff */
[----:B------:R-:W-:-:S04]  /*06c0*/  @P5 LOP3.LUT R14, R14, R29, RZ, 0x3c, !PT ;  /* 0x0000001d0e0e5212 */ /* 0x000fc800078e3cff */
[----:B------:R-:W-:-:S07]  /*06d0*/  @P6 LOP3.LUT R14, R14, R27, RZ, 0x3c, !PT ;  /* 0x0000001b0e0e6212 */ /* 0x000fce00078e3cff */
[----:B------:R-:W4:Y:S04]  /*06e0*/  @P0 LDG.E R27, desc[UR4][R8.64+0x8c] ;  /* 0x00008c04081b0981 */ /* 0x000f28000c1e1900 */
        /* <DEDUP_REMOVED lines=15> */
[----:B------:R-:W-:Y:S02]  /*07e0*/  @P0 LOP3.LUT R14, R14, R27, RZ, 0x3c, !PT ;  /* 0x0000001b0e0e0212 */ /* 0x000fe400078e3cff */
[----:B--2---:R-:W-:Y:S02]  /*07f0*/  @P6 LOP3.LUT R4, R4, R19, RZ, 0x3c, !PT ;  /* 0x0000001304046212 */ /* 0x004fe400078e3cff */
[----:B---3--:R-:W-:Y:S02]  /*0800*/  @P6 LOP3.LUT R2, R2, R21, RZ, 0x3c, !PT ;  /* 0x0000001502026212 */ /* 0x008fe400078e3cff */
[----:B----4-:R-:W-:Y:S02]  /*0810*/  @P6 LOP3.LUT R5, R5, R18, RZ, 0x3c, !PT ;  /* 0x0000001205056212 */ /* 0x010fe400078e3cff */
[----:B------:R-:W-:Y:S02]  /*0820*/  @P0 LOP3.LUT R4, R4, R23, RZ, 0x3c, !PT ;  /* 0x0000001704040212 */ /* 0x000fe400078e3cff */
[----:B------:R-:W-:-:S02]  /*0830*/  @P6 LOP3.LUT R3, R3, R20, RZ, 0x3c, !PT ;  /* 0x0000001403036212 */ /* 0x000fc400078e3cff */
[----:B------:R-:W-:Y:S02]  /*0840*/  @P0 LOP3.LUT R2, R2, R25, RZ, 0x3c, !PT ;  /* 0x0000001902020212 */ /* 0x000fe400078e3cff */
[----:B------:R-:W-:Y:S02]  /*0850*/  @P0 LOP3.LUT R3, R3, R26, RZ, 0x3c, !PT ;  /* 0x0000001a03030212 */ /* 0x000fe400078e3cff */
[----:B------:R-:W-:Y:S02]  /*0860*/  @P0 LOP3.LUT R5, R5, R24, RZ, 0x3c, !PT ;  /* 0x0000001805050212 */ /* 0x000fe400078e3cff */
[----:B------:R-:W-:-:S13]  /*0870*/  R2P PR, R22.B1, 0x7f ;  /* 0x0000007f16007804 */ /* 0x000fda0000001000 */
[----:B------:R-:W2:Y:S04]  /*0880*/  @P0 LDG.E R19, desc[UR4][R8.64+0xa0] ;  /* 0x0000a00408130981 */ /* 0x000ea8000c1e1900 */
[----:B------:R-:W3:Y:S04]  /*0890*/  @P1 LDG.E R21, desc[UR4][R8.64+0xb4] ;  /* 0x0000b40408151981 */ /* 0x000ee8000c1e1900 */
[----:B------:R-:W4:Y:S04]  /*08a0*/  @P2 LDG.E R23, desc[UR4][R8.64+0xc8] ;  /* 0x0000c80408172981 */ /* 0x000f28000c1e1900 */
[----:B------:R-:W4:Y:S04]  /*08b0*/  @P0 LDG.E R20, desc[UR4][R8.64+0xa8] ;  /* 0x0000a80408140981 */ /* 0x000f28000c1e1900 */
[----:B------:R-:W4:Y:S04]  /*08c0*/  @P0 LDG.E R24, desc[UR4][R8.64+0xb0] ;  /* 0x0000b00408180981 */ /* 0x000f28000c1e1900 */
[----:B------:R-:W4:Y:S04]  /*08d0*/  @P3 LDG.E R25, desc[UR4][R8.64+0xdc] ;  /* 0x0000dc0408193981 */ /* 0x000f28000c1e1900 */
[----:B------:R-:W4:Y:S04]  /*08e0*/  @P1 LDG.E R18, desc[UR4][R8.64+0xbc] ;  /* 0x0000bc0408121981 */ /* 0x000f28000c1e1900 */
        /* <DEDUP_REMOVED lines=20> */
[----:B---3--:R-:W-:Y:S02]  /*0a30*/  @P0 LOP3.LUT R2, R2, R21, RZ, 0x3c, !PT ;  /* 0x0000001502020212 */ /* 0x008fe400078e3cff */
[----:B------:R-:W-:Y:S01]  /*0a40*/  LOP3.LUT P0, RZ, R22, 0x8000, RZ, 0xc0, !PT ;  /* 0x0000800016ff7812 */ /* 0x000fe2000780c0ff */
[----:B------:R-:W3:Y:S01]  /*0a50*/  @P2 LDG.E R21, desc[UR4][R8.64+0xcc] ;  /* 0x0000cc0408152981 */ /* 0x000ee2000c1e1900 */
[----:B----4-:R-:W-:-:S03]  /*0a60*/  @P1 LOP3.LUT R4, R4, R23, RZ, 0x3c, !PT ;  /* 0x0000001704041212 */ /* 0x010fc600078e3cff */
[----:B------:R-:W4:Y:S04]  /*0a70*/  @P2 LDG.E R22, desc[UR4][R8.64+0xd0] ;  /* 0x0000d00408162981 */ /* 0x000f28000c1e1900 */
[----:B------:R-:W4:Y:S01]  /*0a80*/  @P2 LDG.E R23, desc[UR4][R8.64+0xd4] ;  /* 0x0000d40408172981 */ /* 0x000f22000c1e1900 */
[----:B------:R-:W-:-:S03]  /*0a90*/  @P1 LOP3.LUT R3, R3, R20, RZ, 0x3c, !PT ;  /* 0x0000001403031212 */ /* 0x000fc600078e3cff */
[----:B------:R-:W4:Y:S01]  /*0aa0*/  @P3 LDG.E R20, desc[UR4][R8.64+0xec] ;  /* 0x0000ec0408143981 */ /* 0x000f22000c1e1900 */
[----:B------:R-:W-:Y:S02]  /*0ab0*/  @P5 LOP3.LUT R14, R14, R29, RZ, 0x3c, !PT ;  /* 0x0000001d0e0e5212 */ /* 0x000fe400078e3cff */
[----:B------:R-:W-:Y:S01]  /*0ac0*/  @P2 LOP3.LUT R3, R3, R24, RZ, 0x3c, !PT ;  /* 0x0000001803032212 */ /* 0x000fe200078e3cff */
[----:B------:R-:W4:Y:S04]  /*0ad0*/  @P0 LDG.E R26, desc[UR4][R8.64+0x13c] ;  /* 0x00013c04081a0981 */ /* 0x000f28000c1e1900 */
        /* <DEDUP_REMOVED lines=9> */
[----:B------:R-:W-:Y:S02]  /*0b70*/  @P2 LOP3.LUT R2, R2, R23, RZ, 0x3c, !PT ;  /* 0x0000001702022212 */ /* 0x000fe400078e3cff */
[----:B------:R-:W-:Y:S01]  /*0b80*/  @P3 LOP3.LUT R5, R5, R18, RZ, 0x3c, !PT ;  /* 0x0000001205053212 */ /* 0x000fe200078e3cff */
[----:B------:R-:W4:Y:S01]  /*0b90*/  @P4 LDG.E R23, desc[UR4][R8.64+0xfc] ;  /* 0x0000fc0408174981 */ /* 0x000f22000c1e1900 */
[----:B------:R-:W-:-:S03]  /*0ba0*/  @P3 LOP3.LUT R4, R4, R25, RZ, 0x3c, !PT ;  /* 0x0000001904043212 */ /* 0x000fc600078e3cff */
        /* <DEDUP_REMOVED lines=20> */
[----:B------:R-:W-:-:S05]  /*0cf0*/  VIADD R17, R17, 0x10 ;  /* 0x0000001011117836 */ /* 0x000fca0000000000 */
[----:B------:R-:W-:Y:S02]  /*0d00*/  ISETP.NE.AND P1, PT, R17, 0x20, PT ;  /* 0x000000201100780c */ /* 0x000fe40003f25270 */
[----:B------:R-:W-:Y:S02]  /*0d10*/  @P5 LOP3.LUT R3, R3, R20, RZ, 0x3c, !PT ;  /* 0x0000001403035212 */ /* 0x000fe400078e3cff */
[----:B--2---:R-:W-:Y:S02]  /*0d20*/  @P5 LOP3.LUT R2, R2, R19, RZ, 0x3c, !PT ;  /* 0x0000001302025212 */ /* 0x004fe400078e3cff */
[----:B---3--:R-:W-:Y:S02]  /*0d30*/  @P6 LOP3.LUT R4, R4, R21, RZ, 0x3c, !PT ;  /* 0x0000001504046212 */ /* 0x008fe400078e3cff */
[----:B----4-:R-:W-:Y:S02]  /*0d40*/  @P6 LOP3.LUT R5, R5, R22, RZ, 0x3c, !PT ;  /* 0x0000001605056212 */ /* 0x010fe400078e3cff */
[----:B------:R-:W-:-:S02]  /*0d50*/  @P6 LOP3.LUT R2, R2, R23, RZ, 0x3c, !PT ;  /* 0x0000001702026212 */ /* 0x000fc400078e3cff */
[----:B------:R-:W-:Y:S02]  /*0d60*/  @P6 LOP3.LUT R3, R3, R18, RZ, 0x3c, !PT ;  /* 0x0000001203036212 */ /* 0x000fe400078e3cff */
[----:B------:R-:W-:Y:S02]  /*0d70*/  @P0 LOP3.LUT R5, R5, R24, RZ, 0x3c, !PT ;  /* 0x0000001805050212 */ /* 0x000fe400078e3cff */
[----:B------:R-:W-:Y:S02]  /*0d80*/  @P0 LOP3.LUT R4, R4, R25, RZ, 0x3c, !PT ;  /* 0x0000001904040212 */ /* 0x000fe400078e3cff */
[----:B------:R-:W-:Y:S02]  /*0d90*/  @P0 LOP3.LUT R3, R3, R26, RZ, 0x3c, !PT ;  /* 0x0000001a03030212 */ /* 0x000fe400078e3cff */
[----:B------:R-:W-:Y:S01]  /*0da0*/  @P0 LOP3.LUT R2, R2, R27, RZ, 0x3c, !PT ;  /* 0x0000001b02020212 */ /* 0x000fe200078e3cff */
[----:B------:R-:W-:Y:S06]  /*0db0*/  @P1 BRA `(.L_x_50) ;  /* 0xfffffff400481947 */ /* 0x000fec000383ffff */
[----:B------:R-:W-:-:S05]  /*0dc0*/  VIADD R15, R15, 0x1 ;  /* 0x000000010f0f7836 */ /* 0x000fca0000000000 */
[----:B------:R-:W-:-:S13]  /*0dd0*/  ISETP.NE.AND P0, PT, R15, 0x5, PT ;  /* 0x000000050f00780c */ /* 0x000fda0003f05270 */
[----:B------:R-:W-:Y:S05]  /*0de0*/  @P0 BRA `(.L_x_51) ;  /* 0xfffffff400280947 */ /* 0x000fea000383ffff */
[----:B------:R-:W0:Y:S01]  /*0df0*/  LDC.64 R8, c[0x0][0x390] ;  /* 0x0000e400ff087b82 */ /* 0x000e220000000a00 */
[----:B------:R-:W-:Y:S01]  /*0e00*/  VIADD R12, R12, 0x1 ;  /* 0x000000010c0c7836 */ /* 0x000fe20000000000 */
[----:B------:R-:W-:-:S04]  /*0e10*/  LOP3.LUT R15, R10, 0x3, RZ, 0xc0, !PT ;  /* 0x000000030a0f7812 */ /* 0x000fc800078ec0ff */
[----:B------:R-:W-:Y:S01]  /*0e20*/  ISETP.GE.U32.AND P0, PT, R12, R15, PT ;  /* 0x0000000f0c00720c */ /* 0x000fe20003f06070 */
[----:B0-----:R-:W-:-:S05]  /*0e30*/  IMAD.WIDE.U32 R8, R11, 0x30, R8 ;  /* 0x000000300b087825 */ /* 0x001fca00078e0008 */
[----:B------:R0:W-:Y:S04]  /*0e40*/  STG.E.64 desc[UR4][R8.64+0x8], R4 ;  /* 0x0000080408007986 */ /* 0x0001e8000c101b04 */
[----:B------:R0:W-:Y:S04]  /*0e50*/  STG.E.64 desc[UR4][R8.64+0x10], R2 ;  /* 0x0000100208007986 */ /* 0x0001e8000c101b04 */
[----:B------:R0:W-:Y:S01]  /*0e60*/  STG.E desc[UR4][R8.64+0x4], R14 ;  /* 0x0000040e08007986 */ /* 0x0001e2000c101904 */
[----:B------:R-:W-:Y:S05]  /*0e70*/  @!P0 BRA `(.L_x_52) ;  /* 0xfffffff000f88947 */ /* 0x000fea000383ffff */
.L_x_49:
[----:B------:R-:W-:Y:S05]  /*0e80*/  BSYNC.RECONVERGENT B1 ;  /* 0x0000000000017941 */ /* 0x000fea0003800200 */
.L_x_48:
[----:B------:R-:W-:Y:S01]  /*0e90*/  ISETP.GT.U32.AND P0, PT, R10, 0x3, PT ;  /* 0x000000030a00780c */ /* 0x000fe20003f04070 */
[----:B------:R-:W-:Y:S01]  /*0ea0*/  VIADD R0, R0, 0x1 ;  /* 0x0000000100007836 */ /* 0x000fe20000000000 */
[--C-:B------:R-:W-:Y:S02]  /*0eb0*/  SHF.R.U64 R10, R10, 0x2, R13.reuse ;  /* 0x000000020a0a7819 */ /* 0x100fe4000000120d */
[----:B------:R-:W-:Y:S02]  /*0ec0*/  ISETP.GT.U32.AND.EX P0, PT, R13, RZ, PT, P0 ;  /* 0x000000ff0d00720c */ /* 0x000fe40003f04100 */
[----:B------:R-:W-:-:S11]  /*0ed0*/  SHF.R.U32.HI R13, RZ, 0x2, R13 ;  /* 0x00000002ff0d7819 */ /* 0x000fd6000001160d */
[----:B------:R-:W-:Y:S05]  /*0ee0*/  @P0 BRA `(.L_x_53) ;  /* 0xfffffff000bc0947 */ /* 0x000fea000383ffff */
.L_x_47:
[----:B------:R-:W-:Y:S05]  /*0ef0*/  BSYNC.RECONVERGENT B0 ;  /* 0x0000000000007941 */ /* 0x000fea0003800200 */
.L_x_46:
[----:B0-----:R-:W0:Y:S08]  /*0f00*/  LDC.64 R2, c[0x0][0x390] ;  /* 0x0000e400ff027b82 */ /* 0x001e300000000a00 */
[----:B------:R-:W1:Y:S01]  /*0f10*/  LDC.64 R16, c[0x4][0x40] ;  /* 0x01001000ff107b82 */ /* 0x000e620000000a00 */
[----:B0-----:R-:W-:-:S05]  /*0f20*/  IMAD.WIDE.U32 R8, R11, 0x30, R2 ;  /* 0x000000300b087825 */ /* 0x001fca00078e0002 */
[----:B------:R-:W-:Y:S04]  /*0f30*/  STG.E.64 desc[UR4][R8.64+0x18], RZ ;  /* 0x000018ff08007986 */ /* 0x000fe8000c101b04 */
[----:B------:R-:W-:Y:S04]  /*0f40*/  STG.E desc[UR4][R8.64+0x20], RZ ;  /* 0x000020ff08007986 */ /* 0x000fe8000c101904 */
[----:B------:R0:W-:Y:S04]  /*0f50*/  STG.E.64 desc[UR4][R8.64+0x28], RZ ;  /* 0x000028ff08007986 */ /* 0x0001e8000c101b04 */
[----:B-1----:R-:W2:Y:S04]  /*0f60*/  LDG.E.128 R12, desc[UR4][R16.64] ;  /* 0x00000004100c7981 */ /* 0x002ea8000c1e1d00 */
[----:B------:R-:W3:Y:S01]  /*0f70*/  LDG.E.128 R4, desc[UR4][R16.64+0x20] ;  /* 0x0000200410047981 */ /* 0x000ee2000c1e1d00 */
[----:B--2---:R-:W-:-:S02]  /*0f80*/  IMAD.IADD R3, R11, 0x1, R14 ;  /* 0x000000010b037824 */ /* 0x004fc400078e020e */
[----:B------:R-:W-:Y:S02]  /*0f90*/  VIADD R0, R15, 0x1 ;  /* 0x000000010f007836 */ /* 0x000fe40000000000 */
[----:B------:R-:W-:Y:S01]  /*0fa0*/  IMAD.WIDE.U32 R18, R12, -0x2daee0ad, RZ ;  /* 0xd2511f530c127825 */ /* 0x000fe200078e00ff */
[----:B------:R-:W-:-:S03]  /*0fb0*/  ISETP.GE.U32.AND P0, PT, R3, R14, PT ;  /* 0x0000000e0300720c */ /* 0x000fc60003f06070 */
[----:B------:R-:W-:-:S04]  /*0fc0*/  IMAD.WIDE.U32 R2, R3, -0x326172a9, RZ ;  /* 0xcd9e8d5703027825 */ /* 0x000fc800078e00ff */
[----:B---3--:R-:W-:Y:S01]  /*0fd0*/  VIADD R7, R5, 0xbb67ae85 ;  /* 0xbb67ae8505077836 */ /* 0x008fe20000000000 */
[C---:B------:R-:W-:Y:S01]  /*0fe0*/  LOP3.LUT R13, R4.reuse, R3, R13, 0x96, !PT ;  /* 0x00000003040d7212 */ /* 0x040fe200078e960d */
[----:B------:R-:W-:-:S04]  /*0ff0*/  VIADD R3, R4, 0x9e3779b9 ;  /* 0x9e3779b904037836 */ /* 0x000fc80000000000 */
[----:B------:R-:W-:Y:S01]  /*1000*/  @P0 IMAD.MOV R0, RZ, RZ, R15 ;  /* 0x000000ffff000224 */ /* 0x000fe200078e020f */
[----:B------:R-:W-:Y:S01]  /*1010*/  ISETP.NE.AND P0, PT, R6, 0x3, PT ;  /* 0x000000030600780c */ /* 0x000fe20003f05270 */
[----:B0-----:R-:W-:-:S03]  /*1020*/  IMAD.WIDE.U32 R8, R13, -0x2daee0ad, RZ ;  /* 0xd2511f530d087825 */ /* 0x001fc600078e00ff */
[----:B------:R-:W-:Y:S02]  /*1030*/  LOP3.LUT R0, R5, R19, R0, 0x96, !PT ;  /* 0x0000001305007212 */ /* 0x000fe400078e9600 */
[----:B------:R-:W-:Y:S01]  /*1040*/  LOP3.LUT R7, R7, R18, R9, 0x96, !PT ;  /* 0x0000001207077212 */ /* 0x000fe200078e9609 */
[----:B------:R-:W-:Y:S02]  /*1050*/  VIADD R9, R4, 0x3c6ef372 ;  /* 0x3c6ef37204097836 */ /* 0x000fe40000000000 */
[----:B------:R-:W-:-:S05]  /*1060*/  IMAD.WIDE.U32 R12, R0, -0x326172a9, RZ ;  /* 0xcd9e8d57000c7825 */ /* 0x000fca00078e00ff */
[----:B------:R-:W-:Y:S01]  /*1070*/  LOP3.LUT R14, R3, R2, R13, 0x96, !PT ;  /* 0x00000002030e7212 */ /* 0x000fe200078e960d */
[----:B------:R-:W-:-:S04]  /*1080*/  IMAD.WIDE.U32 R2, R7, -0x326172a9, RZ ;  /* 0xcd9e8d5707027825 */ /* 0x000fc800078e00ff */
[----:B------:R-:W-:Y:S01]  /*1090*/  IMAD.WIDE.U32 R14, R14, -0x2daee0ad, RZ ;  /* 0xd2511f530e0e7825 */ /* 0x000fe200078e00ff */
[----:B------:R-:W-:-:S03]  /*10a0*/  LOP3.LUT R9, R3, R12, R9, 0x96, !PT ;  /* 0x0000000c03097212 */ /* 0x000fc600078e9609 */
[----:B------:R-:W-:Y:S02]  /*10b0*/  VIADD R7, R5, 0x76cf5d0a ;  /* 0x76cf5d0a05077836 */ /* 0x000fe40000000000 */
[----:B------:R-:W-:-:S03]  /*10c0*/  VIADD R3, R4, 0xdaa66d2b ;  /* 0xdaa66d2b04037836 */ /* 0x000fc60000000000 */
[----:B------:R-:W-:Y:S01]  /*10d0*/  LOP3.LUT R7, R15, R8, R7, 0x96, !PT ;  /* 0x000000080f077212 */ /* 0x000fe200078e9607 */
[----:B------:R-:W-:Y:S02]  /*10e0*/  VIADD R15, R5, 0x32370b8f ;  /* 0x32370b8f050f7836 */ /* 0x000fe40000000000 */
[----:B------:R-:W-:-:S04]  /*10f0*/  IMAD.WIDE.U32 R8, R9, -0x2daee0ad, RZ ;  /* 0xd2511f5309087825 */ /* 0x000fc800078e00ff */
[----:B------:R-:W-:Y:S01]  /*1100*/  IMAD.WIDE.U32 R12, R7, -0x326172a9, RZ ;  /* 0xcd9e8d57070c7825 */ /* 0x000fe200078e00ff */
[----:B------:R-:W-:-:S03]  /*1110*/  LOP3.LUT R15, R9, R14, R15, 0x96, !PT ;  /* 0x0000000e090f7212 */ /* 0x000fc600078e960f */
[----:B------:R-:W-:Y:S01]  /*1120*/  VIADD R7, R4, 0x78dde6e4 ;  /* 0x78dde6e404077836 */ /* 0x000fe20000000000 */
        /* <DEDUP_REMOVED lines=28> */
[C---:B------:R-:W-:Y:S02]  /*12f0*/  VIADD R9, R5.reuse, 0xdb3d7428 ;  /* 0xdb3d742805097836 */ /* 0x040fe40000000000 */
[----:B------:R-:W-:Y:S02]  /*1300*/  VIADD R5, R5, 0x96a522ad ;  /* 0x96a522ad05057836 */ /* 0x000fe40000000000 */
[----:B------:R-:W-:Y:S01]  /*1310*/  IMAD.HI.U32 R0, R12, -0x2daee0ad, RZ ;  /* 0xd2511f530c007827 */ /* 0x000fe200078e00ff */
[----:B------:R-:W-:-:S03]  /*1320*/  LOP3.LUT R9, R15, R8, R9, 0x96, !PT ;  /* 0x000000080f097212 */ /* 0x000fc600078e9609 */
[----:B------:R-:W-:Y:S01]  /*1330*/  VIADD R3, R4, 0x8ff34781 ;  /* 0x8ff3478104037836 */ /* 0x000fe20000000000 */
[----:B------:R-:W-:Y:S01]  /*1340*/  LOP3.LUT R0, R0, R14, R5, 0x96, !PT ;  /* 0x0000000e00007212 */ /* 0x000fe200078e9605 */
[----:B------:R-:W-:-:S05]  /*1350*/  IMAD.HI.U32 R7, R9, -0x326172a9, RZ ;  /* 0xcd9e8d5709077827 */ /* 0x000fca00078e00ff */
[----:B------:R-:W-:Y:S01]  /*1360*/  LOP3.LUT R3, R7, R2, R3, 0x96, !PT ;  /* 0x0000000207037212 */ /* 0x000fe200078e9603 */
[----:B------:R-:W-:Y:S06]  /*1370*/  @!P0 BRA `(.L_x_54) ;  /* 0x00000000001c8947 */ /* 0x000fec0003800000 */
[----:B------:R-:W-:-:S13]  /*1380*/  ISETP.NE.AND P0, PT, R6, 0x2, PT ;  /* 0x000000020600780c */ /* 0x000fda0003f05270 */
[----:B------:R-:W-:Y:S05]  /*1390*/  @!P0 BRA `(.L_x_55) ;  /* 0x0000000000188947 */ /* 0x000fea0003800000 */
[----:B------:R-:W-:Y:S01]  /*13a0*/  ISETP.NE.AND P0, PT, R6, 0x1, PT ;  /* 0x000000010600780c */ /* 0x000fe20003f05270 */
[----:B------:R-:W-:-:S12]  /*13b0*/  IMAD.MOV.U32 R0, RZ, RZ, R3 ;  /* 0x000000ffff007224 */ /* 0x000fd800078e0003 */
[----:B------:R-:W-:Y:S05]  /*13c0*/  @P0 BRA `(.L_x_55) ;  /* 0x00000000000c0947 */ /* 0x000fea0003800000 */
[----:B------:R-:W-:Y:S01]  /*13d0*/  IMAD R0, R9, -0x326172a9, RZ ;  /* 0xcd9e8d5709007824 */ /* 0x000fe200078e02ff */
[----:B------:R-:W-:Y:S06]  /*13e0*/  BRA `(.L_x_55) ;  /* 0x0000000000047947 */ /* 0x000fec0003800000 */
.L_x_54:
[----:B------:R-:W-:-:S07]  /*13f0*/  IMAD R0, R12, -0x2daee0ad, RZ ;  /* 0xd2511f530c007824 */ /* 0x000fce00078e02ff */
.L_x_55:
[----:B------:R-:W0:Y:S01]  /*1400*/  LDCU.128 UR8, c[0x0][0x380] ;  /* 0x00007000ff0877ac */ /* 0x000e220008000c00 */
[----:B------:R-:W-:Y:S01]  /*1410*/  I2FP.F32.U32 R0, R0 ;  /* 0x0000000000007245 */ /* 0x000fe20000201000 */
[----:B------:R-:W-:Y:S01]  /*1420*/  IMAD.SHL.U32 R4, R11, 0x4, RZ ;  /* 0x000000040b047824 */ /* 0x000fe200078e00ff */
[----:B------:R-:W-:Y:S01]  /*1430*/  SHF.R.U32.HI R11, RZ, 0x1e, R11 ;  /* 0x0000001eff0b7819 */ /* 0x000fe2000001160b */
[----:B------:R-:W-:Y:S02]  /*1440*/  IMAD.MOV.U32 R3, RZ, RZ, 0x2f800000 ;  /* 0x2f800000ff037424 */ /* 0x000fe400078e00ff */
[----:B------:R-:W-:Y:S02]  /*1450*/  IMAD.MOV.U32 R7, RZ, RZ, 0x41200000 ;  /* 0x41200000ff077424 */ /* 0x000fe400078e00ff */
[----:B------:R-:W-:-:S04]  /*1460*/  FFMA R0, R0, R3, 1.1641532182693481445e-10 ;  /* 0x2f00000000007423 */ /* 0x000fc80000000003 */
[----:B------:R-:W-:Y:S01]  /*1470*/  FFMA R7, R0, R7, -60 ;  /* 0xc270000000077423 */ /* 0x000fe20000000007 */
[C---:B0-----:R-:W-:Y:S02]  /*1480*/  IADD3 R2, P0, PT, R4.reuse, UR10, RZ ;  /* 0x0000000a04027c10 */ /* 0x041fe4000ff1e0ff */
[----:B------:R-:W-:Y:S02]  /*1490*/  IADD3 R4, P1, PT, R4, UR8, RZ ;  /* 0x0000000804047c10 */ /* 0x000fe4000ff3e0ff */
[C---:B------:R-:W-:Y:S02]  /*14a0*/  IADD3.X R3, PT, PT, R11.reuse, UR11, RZ, P0, !PT ;  /* 0x0000000b0b037c10 */ /* 0x040fe400087fe4ff */
[----:B------:R-:W-:-:S03]  /*14b0*/  IADD3.X R5, PT, PT, R11, UR9, RZ, P1, !PT ;  /* 0x000000090b057c10 */ /* 0x000fc60008ffe4ff */
[----:B------:R-:W-:Y:S04]  /*14c0*/  STG.E desc[UR4][R2.64], R7 ;  /* 0x0000000702007986 */ /* 0x000fe8000c101904 */
[----:B------:R-:W-:Y:S01]  /*14d0*/  STG.E desc[UR4][R4.64], RZ ;  /* 0x000000ff04007986 */ /* 0x000fe2000c101904 */
[----:B------:R-:W-:Y:S05]  /*14e0*/  EXIT ;  /* 0x000000000000794d */ /* 0x000fea0003800000 */
.L_x_56:
        /* <DEDUP_REMOVED lines=9> */
.L_x_65:


//--------------------- .text._Z19initializeRNGKernely --------------------------
	.section	.text._Z19initializeRNGKernely,"ax",@progbits
	.align	128
        .global         _Z19initializeRNGKernely
        .type           _Z19initializeRNGKernely,@function
        .size           _Z19initializeRNGKernely,(.L_x_66 - _Z19initializeRNGKernely)
        .other          _Z19initializeRNGKernely,@"STO_CUDA_ENTRY STV_DEFAULT"
_Z19initializeRNGKernely:
.text._Z19initializeRNGKernely:
[----:B------:R-:W-:Y:S01]  /*0000*/  LDC R1, c[0x0][0x37c] ;  /* 0x0000df00ff017b82 */ /* 0x000fe20000000800 */
[----:B------:R-:W0:Y:S02]  /*0010*/  S2R R0, SR_TID.X ;  /* 0x0000000000007919 */ /* 0x000e240000002100 */
[----:B0-----:R-:W-:-:S13]  /*0020*/  ISETP.NE.AND P0, PT, R0, RZ, PT ;  /* 0x000000ff0000720c */ /* 0x001fda0003f05270 */
[----:B------:R-:W-:Y:S05]  /*0030*/  @P0 EXIT ;  /* 0x000000000000094d */ /* 0x000fea0003800000 */
[----:B------:R-:W0:Y:S01]  /*0040*/  LDC.64 R2, c[0x0][0x380] ;  /* 0x0000e000ff027b82 */ /* 0x000e220000000a00 */
[----:B------:R-:W1:Y:S01]  /*0050*/  LDCU.64 UR4, c[0x0][0x358] ;  /* 0x00006b00ff0477ac */ /* 0x000e620008000a00 */
[----:B0-----:R-:W-:-:S04]  /*0060*/  IMAD.WIDE.U32 R6, R2, -0x2daee0ad, RZ ;  /* 0xd2511f5302067825 */ /* 0x001fc800078e00ff */
[C---:B------:R-:W-:Y:S02]  /*0070*/  VIADD R11, R3.reuse, 0xbb67ae85 ;  /* 0xbb67ae85030b7836 */ /* 0x040fe40000000000 */
[----:B------:R-:W-:-:S03]  /*0080*/  IMAD.WIDE.U32 R8, R3, -0x326172a9, RZ ;  /* 0xcd9e8d5703087825 */ /* 0x000fc600078e00ff */
[----:B------:R-:W-:Y:S01]  /*0090*/  LOP3.LUT R4, R7, R11, RZ, 0x3c, !PT ;  /* 0x0000000b07047212 */ /* 0x000fe200078e3cff */
[C---:B------:R-:W-:Y:S01]  /*00a0*/  VIADD R5, R2.reuse, 0x9e3779b9 ;  /* 0x9e3779b902057836 */ /* 0x040fe20000000000 */
[----:B------:R-:W-:-:S04]  /*00b0*/  IADD3 R7, PT, PT, R2, 0x3c6ef372, RZ ;  /* 0x3c6ef37202077810 */ /* 0x000fc80007ffe0ff */
[----:B------:R-:W-:Y:S01]  /*00c0*/  LOP3.LUT R10, R5, R9, RZ, 0x3c, !PT ;  /* 0x00000009050a7212 */ /* 0x000fe200078e3cff */
[----:B------:R-:W-:-:S04]  /*00d0*/  IMAD.WIDE.U32 R4, R4, -0x326172a9, RZ ;  /* 0xcd9e8d5704047825 */ /* 0x000fc800078e00ff */
[----:B------:R-:W-:Y:S01]  /*00e0*/  IMAD.WIDE.U32 R10, R10, -0x2daee0ad, RZ ;  /* 0xd2511f530a0a7825 */ /* 0x000fe200078e00ff */
[----:B------:R-:W-:-:S03]  /*00f0*/  LOP3.LUT R7, R5, R8, R7, 0x96, !PT ;  /* 0x0000000805077212 */ /* 0x000fc600078e9607 */
[----:B------:R-:W-:Y:S02]  /*0100*/  VIADD R9, R3, 0x76cf5d0a ;  /* 0x76cf5d0a03097836 */ /* 0x000fe40000000000 */
[----:B------:R-:W-:-:S03]  /*0110*/  VIADD R5, R2, 0xdaa66d2b ;  /* 0xdaa66d2b02057836 */ /* 0x000fc60000000000 */
[----:B------:R-:W-:Y:S01]  /*0120*/  LOP3.LUT R9, R11, R9, R6, 0x96, !PT ;  /* 0x000000090b097212 */ /* 0x000fe200078e9606 */
[----:B------:R-:W-:Y:S01]  /*0130*/  IMAD.WIDE.U32 R6, R7, -0x2daee0ad, RZ ;  /* 0xd2511f5307067825 */ /* 0x000fe200078e00ff */
[----:B------:R-:W-:-:S03]  /*0140*/  IADD3 R11, PT, PT, R3, 0x32370b8f, RZ ;  /* 0x32370b8f030b7810 */ /* 0x000fc60007ffe0ff */
[----:B------:R-:W-:Y:S01]  /*0150*/  IMAD.WIDE.U32 R8, R9, -0x326172a9, RZ ;  /* 0xcd9e8d5709087825 */ /* 0x000fe200078e00ff */
[----:B------:R-:W-:Y:S02]  /*0160*/  LOP3.LUT R11, R7, R10, R11, 0x96, !PT ;  /* 0x0000000a070b7212 */ /* 0x000fe400078e960b */
[----:B------:R-:W-:Y:S02]  /*0170*/  IADD3 R7, PT, PT, R2, 0x78dde6e4, RZ ;  /* 0x78dde6e402077810 */ /* 0x000fe40007ffe0ff */
[----:B------:R-:W-:Y:S01]  /*0180*/  LOP3.LUT R10, R9, R4, R5, 0x96, !PT ;  /* 0x00000004090a7212 */ /* 0x000fe200078e9605 */
[----:B------:R-:W-:-:S04]  /*0190*/  IMAD.WIDE.U32 R4, R11, -0x326172a9, RZ ;  /* 0xcd9e8d570b047825 */ /* 0x000fc800078e00ff */
[----:B------:R-:W-:Y:S01]  /*01a0*/  IMAD.WIDE.U32 R10, R10, -0x2daee0ad, RZ ;  /* 0xd2511f530a0a7825 */ /* 0x000fe200078e00ff */
[----:B------:R-:W-:-:S03]  /*01b0*/  LOP3.LUT R7, R5, R8, R7, 0x96, !PT ;  /* 0x0000000805077212 */ /* 0x000fc600078e9607 */
[----:B------:R-:W-:Y:S02]  /*01c0*/  VIADD R9, R3, 0xed9eba14 ;  /* 0xed9eba1403097836 */ /* 0x000fe40000000000 */
[----:B------:R-:W-:-:S03]  /*01d0*/  VIADD R5, R2, 0x1715609d ;  /* 0x1715609d02057836 */ /* 0x000fc60000000000 */
[----:B------:R-:W-:Y:S01]  /*01e0*/  LOP3.LUT R9, R11, R6, R9, 0x96, !PT ;  /* 0x000000060b097212 */ /* 0x000fe200078e9609 */
[----:B------:R-:W-:Y:S01]  /*01f0*/  IMAD.WIDE.U32 R6, R7, -0x2daee0ad, RZ ;  /* 0xd2511f5307067825 */ /* 0x000fe200078e00ff */
[----:B------:R-:W-:-:S03]  /*0200*/  IADD3 R11, PT, PT, R3, -0x56f99767, RZ ;  /* 0xa9066899030b7810 */ /* 0x000fc60007ffe0ff */
[----:B------:R-:W-:Y:S01]  /*0210*/  IMAD.WIDE.U32 R8, R9, -0x326172a9, RZ ;  /* 0xcd9e8d5709087825 */ /* 0x000fe200078e00ff */
[----:B------:R-:W-:Y:S02]  /*0220*/  LOP3.LUT R11, R7, R10, R11, 0x96, !PT ;  /* 0x0000000a070b7212 */ /* 0x000fe400078e960b */
[----:B------:R-:W-:Y:S02]  /*0230*/  IADD3 R7, PT, PT, R2, -0x4ab325aa, RZ ;  /* 0xb54cda5602077810 */ /* 0x000fe40007ffe0ff */
        /* <DEDUP_REMOVED lines=10> */
[----:B------:R-:W-:Y:S01]  /*02e0*/  LOP3.LUT R11, R7, R10, R11, 0x96, !PT ;  /* 0x0000000a070b7212 */ /* 0x000fe200078e960b */
[----:B------:R-:W1:Y:S01]  /*02f0*/  LDC.64 R8, c[0x4][0x40] ;  /* 0x01001000ff087b82 */ /* 0x000e620000000a00 */
[----:B------:R-:W-:Y:S02]  /*0300*/  IADD3 R7, PT, PT, R2, -0xe443238, RZ ;  /* 0xf1bbcdc802077810 */ /* 0x000fe40007ffe0ff */
[----:B------:R-:W-:Y:S01]  /*0310*/  LOP3.LUT R5, R15, R4, R5, 0x96, !PT ;  /* 0x000000040f057212 */ /* 0x000fe200078e9605 */
[----:B------:R-:W-:Y:S01]  /*0320*/  IMAD.WIDE.U32 R10, R11, -0x326172a9, RZ ;  /* 0xcd9e8d570b0a7825 */ /* 0x000fe200078e00ff */
[----:B------:R-:W-:-:S03]  /*0330*/  MOV R4, R2 ;  /* 0x0000000200047202 */ /* 0x000fc60000000f00 */
[----:B------:R-:W-:Y:S01]  /*0340*/  IMAD.WIDE.U32 R12, R5, -0x2daee0ad, RZ ;  /* 0xd2511f53050c7825 */ /* 0x000fe200078e00ff */
[----:B------:R-:W-:-:S03]  /*0350*/  LOP3.LUT R16, R11, R14, R7, 0x96, !PT ;  /* 0x0000000e0b107212 */ /* 0x000fc600078e9607 */
[----:B------:R-:W-:Y:S02]  /*0360*/  VIADD R5, R3, 0xdb3d7428 ;  /* 0xdb3d742803057836 */ /* 0x000fe40000000000 */
[----:B------:R-:W-:-:S03]  /*0370*/  IMAD.WIDE.U32 R16, R16, -0x2daee0ad, RZ ;  /* 0xd2511f5310107825 */ /* 0x000fc600078e00ff */
[----:B------:R-:W-:Y:S01]  /*0380*/  LOP3.LUT R5, R13, R6, R5, 0x96, !PT ;  /* 0x000000060d057212 */ /* 0x000fe200078e9605 */
[----:B------:R-:W-:Y:S01]  /*0390*/  VIADD R11, R2, 0x8ff34781 ;  /* 0x8ff34781020b7836 */ /* 0x000fe20000000000 */
[----:B------:R-:W-:Y:S02]  /*03a0*/  IADD3 R13, PT, PT, R3, -0x695add53, RZ ;  /* 0x96a522ad030d7810 */ /* 0x000fe40007ffe0ff */
[----:B------:R-:W-:Y:S02]  /*03b0*/  CS2R R6, SRZ ;  /* 0x0000000000067805 */ /* 0x000fe4000001ff00 */
[----:B------:R-:W-:Y:S01]  /*03c0*/  MOV R15, R16 ;  /* 0x00000010000f7202 */ /* 0x000fe20000000f00 */
[----:B------:R-:W-:Y:S01]  /*03d0*/  IMAD.WIDE.U32 R18, R5, -0x326172a9, RZ ;  /* 0xcd9e8d5705127825 */ /* 0x000fe200078e00ff */
[----:B------:R-:W-:Y:S01]  /*03e0*/  LOP3.LUT R14, R17, R12, R13, 0x96, !PT ;  /* 0x0000000c110e7212 */ /* 0x000fe200078e960d */
[----:B-1----:R-:W-:Y:S02]  /*03f0*/  STG.E.64 desc[UR4][R8.64+0x30], RZ ;  /* 0x000030ff08007986 */ /* 0x002fe4000c101b04 */
[----:B------:R-:W-:Y:S01]  /*0400*/  IMAD.MOV.U32 R5, RZ, RZ, R3 ;  /* 0x000000ffff057224 */ /* 0x000fe200078e0003 */
[----:B------:R-:W-:Y:S01]  /*0410*/  LOP3.LUT R12, R19, R10, R11, 0x96, !PT ;  /* 0x0000000a130c7212 */ /* 0x000fe200078e960b */
[----:B------:R-:W-:Y:S01]  /*0420*/  IMAD.MOV.U32 R13, RZ, RZ, R18 ;  /* 0x000000ffff0d7224 */ /* 0x000fe200078e0012 */
[----:B------:R-:W-:Y:S04]  /*0430*/  STG.E.64 desc[UR4][R8.64+0x38], RZ ;  /* 0x000038ff08007986 */ /* 0x000fe8000c101b04 */
[----:B------:R-:W-:Y:S04]  /*0440*/  STG.E.128 desc[UR4][R8.64+0x20], R4 ;  /* 0x0000200408007986 */ /* 0x000fe8000c101d04 */
[----:B------:R-:W-:Y:S04]  /*0450*/  STG.E.128 desc[UR4][R8.64], RZ ;  /* 0x000000ff08007986 */ /* 0x000fe8000c101d04 */
[----:B------:R-:W-:Y:S01]  /*0460*/  STG.E.128 desc[UR4][R8.64+0x10], R12 ;  /* 0x0000100c08007986 */ /* 0x000fe2000c101d04 */
[----:B------:R-:W-:Y:S05]  /*0470*/  EXIT ;  /* 0x000000000000794d */ /* 0x000fea0003800000 */
.L_x_57:
        /* <DEDUP_REMOVED lines=16> */
.L_x_66:


//--------------------- .nv.global.init           --------------------------
	.section	.nv.global.init,"aw",@progbits
	.align	4
.nv.global.init:
	.type		mrg32k3aM1SubSeq,@object
	.size		mrg32k3aM1SubSeq,(mrg32k3aM2SubSeq - mrg32k3aM1SubSeq)
mrg32k3aM1SubSeq:
        /*0000*/ 	.byte	0x0b, 0xcc, 0xee, 0x04, 0x73, 0x29, 0x8b, 0x6f, 0xf6, 0x53, 0x03, 0xf6, 0x23, 0xf6, 0xea, 0xda
        /* <DEDUP_REMOVED lines=125> */
	.type		mrg32k3aM2SubSeq,@object
	.size		mrg32k3aM2SubSeq,(mrg32k3aM1 - mrg32k3aM2SubSeq)
mrg32k3aM2SubSeq:
        /* <DEDUP_REMOVED lines=126> */
	.type		mrg32k3aM1,@object
	.size		mrg32k3aM1,(mrg32k3aM1Seq - mrg32k3aM1)
mrg32k3aM1:
        /* <DEDUP_REMOVED lines=144> */
	.type		mrg32k3aM1Seq,@object
	.size		mrg32k3aM1Seq,(mrg32k3aM2 - mrg32k3aM1Seq)
mrg32k3aM1Seq:
        /* <DEDUP_REMOVED lines=144> */
	.type		mrg32k3aM2,@object
	.size		mrg32k3aM2,(mrg32k3aM2Seq - mrg32k3aM2)
mrg32k3aM2:
        /* <DEDUP_REMOVED lines=144> */
	.type		mrg32k3aM2Seq,@object
	.size		mrg32k3aM2Seq,(precalc_xorwow_matrix - mrg32k3aM2Seq)
mrg32k3aM2Seq:
        /* <DEDUP_REMOVED lines=144> */
	.type		precalc_xorwow_matrix,@object
	.size		precalc_xorwow_matrix,(precalc_xorwow_offset_matrix - precalc_xorwow_matrix)
precalc_xorwow_matrix:
        /* <DEDUP_REMOVED lines=6400> */
	.type		precalc_xorwow_offset_matrix,@object
	.size		precalc_xorwow_offset_matrix,(.L_1 - precalc_xorwow_offset_matrix)
precalc_xorwow_offset_matrix:
        /* <DEDUP_REMOVED lines=6400> */
.L_1:


//--------------------- .nv.shared._Z24updateNeuronsKernelVec16P6__halfS0_PjP17curandStateXORWOWjj --------------------------
	.section	.nv.shared._Z24updateNeuronsKernelVec16P6__halfS0_PjP17curandStateXORWOWjj,"aw",@nobits
	.sectionflags	@""
	.align	4
.nv.shared._Z24updateNeuronsKernelVec16P6__halfS0_PjP17curandStateXORWOWjj:
	.zero		1032


//--------------------- .nv.shared.reserved.0     --------------------------
	.section	.nv.shared.reserved.0,"aw",@nobits
	.weak		__nv_reservedSMEM_offset_0_alias
	.size		__nv_reservedSMEM_offset_0_alias, 0, 64
	.other		__nv_reservedSMEM_offset_0_alias,@"STO_CUDA_RESERVED_SHARED STV_DEFAULT"
__nv_reservedSMEM_offset_0_alias:
	.zero		0
	.zero		64


//--------------------- .nv.global                --------------------------
	.section	.nv.global,"aw",@nobits
	.align	16
.nv.global:
	.type		d_rng,@object
	.size		d_rng,(.L_9 - d_rng)
d_rng:
	.zero		64
.L_9:


//--------------------- .nv.shared._Z26updateNeuronsKernelNaive16P6__halfS0_PjP17curandStateXORWOWjj --------------------------
	.section	.nv.shared._Z26updateNeuronsKernelNaive16P6__halfS0_PjP17curandStateXORWOWjj,"aw",@nobits
	.sectionflags	@""
	.align	4
.nv.shared._Z26updateNeuronsKernelNaive16P6__halfS0_PjP17curandStateXORWOWjj:
	.zero		1028


//--------------------- .nv.shared._Z21updateNeuronsKernel32PfS_PjP17curandStateXORWOWjj --------------------------
	.section	.nv.shared._Z21updateNeuronsKernel32PfS_PjP17curandStateXORWOWjj,"aw",@nobits
	.sectionflags	@""
	.align	4
.nv.shared._Z21updateNeuronsKernel32PfS_PjP17curandStateXORWOWjj:
	.zero		1028


//--------------------- .nv.constant0._Z24updateNeuronsKernelVec16P6__halfS0_PjP17curandStateXORWOWjj --------------------------
	.section	.nv.constant0._Z24updateNeuronsKernelVec16P6__halfS0_PjP17curandStateXORWOWjj,"a",@progbits
	.sectionflags	@""
	.align	4
.nv.constant0._Z24updateNeuronsKernelVec16P6__halfS0_PjP17curandStateXORWOWjj:
	.zero		936


//--------------------- .nv.constant0._Z26updateNeuronsKernelNaive16P6__halfS0_PjP17curandStateXORWOWjj --------------------------
	.section	.nv.constant0._Z26updateNeuronsKernelNaive16P6__halfS0_PjP17curandStateXORWOWjj,"a",@progbits
	.sectionflags	@""
	.align	4
.nv.constant0._Z26updateNeuronsKernelNaive16P6__halfS0_PjP17curandStateXORWOWjj:
	.zero		936


//--------------------- .nv.constant0._Z21updateNeuronsKernel32PfS_PjP17curandStateXORWOWjj --------------------------
	.section	.nv.constant0._Z21updateNeuronsKernel32PfS_PjP17curandStateXORWOWjj,"a",@progbits
	.sectionflags	@""
	.align	4
.nv.constant0._Z21updateNeuronsKernel32PfS_PjP17curandStateXORWOWjj:
	.zero		936


//--------------------- .nv.constant0._Z18initializeKernel16P6__halfS0_j --------------------------
	.section	.nv.constant0._Z18initializeKernel16P6__halfS0_j,"a",@progbits
	.sectionflags	@""
	.align	4
.nv.constant0._Z18initializeKernel16P6__halfS0_j:
	.zero		916


//--------------------- .nv.constant0._Z18initializeKernel32PfS_P17curandStateXORWOWjy --------------------------
	.section	.nv.constant0._Z18initializeKernel32PfS_P17curandStateXORWOWjy,"a",@progbits
	.sectionflags	@""
	.align	4
.nv.constant0._Z18initializeKernel32PfS_P17curandStateXORWOWjy:
	.zero		936


//--------------------- .nv.constant0._Z19initializeRNGKernely --------------------------
	.section	.nv.constant0._Z19initializeRNGKernely,"a",@progbits
	.sectionflags	@""
	.align	4
.nv.constant0._Z19initializeRNGKernely:
	.zero		904


//--------------------- SYMBOLS --------------------------

	.type		.nv.reservedSmem.offset0,@object
	.size		.nv.reservedSmem.offset0,0x4
	.type		.nv.reservedSmem.cap,@object
	.size		.nv.reservedSmem.cap,0x4
